//
// Generated by NVIDIA NVVM Compiler
//
// Compiler Build ID: CL-36424714
// Cuda compilation tools, release 13.0, V13.0.88
// Based on NVVM 20.0.0
//

.version 9.0
.target sm_100
.address_size 64

	// .globl	orteaf_copy_contiguous_to_strided_u8

.visible .entry orteaf_copy_contiguous_to_strided_u8(
	.param .u64 .ptr .align 1 orteaf_copy_contiguous_to_strided_u8_param_0,
	.param .u64 .ptr .align 1 orteaf_copy_contiguous_to_strided_u8_param_1,
	.param .u32 orteaf_copy_contiguous_to_strided_u8_param_2,
	.param .u32 orteaf_copy_contiguous_to_strided_u8_param_3,
	.param .u32 orteaf_copy_contiguous_to_strided_u8_param_4,
	.param .u32 orteaf_copy_contiguous_to_strided_u8_param_5,
	.param .align 4 .b8 orteaf_copy_contiguous_to_strided_u8_param_6[100]
)
{
	.local .align 4 .b8 	__local_depot0[100];
	.reg .b64 	%SP;
	.reg .b64 	%SPL;
	.reg .pred 	%p<30>;
	.reg .b16 	%rs<6>;
	.reg .b32 	%r<141>;
	.reg .b64 	%rd<134>;

	mov.u64 	%SPL, __local_depot0;
	ld.param.u32 	%r55, [orteaf_copy_contiguous_to_strided_u8_param_6+96];
	ld.param.u32 	%r56, [orteaf_copy_contiguous_to_strided_u8_param_6+92];
	ld.param.u32 	%r57, [orteaf_copy_contiguous_to_strided_u8_param_6+88];
	ld.param.u32 	%r58, [orteaf_copy_contiguous_to_strided_u8_param_6+84];
	ld.param.u32 	%r59, [orteaf_copy_contiguous_to_strided_u8_param_6+80];
	ld.param.u32 	%r60, [orteaf_copy_contiguous_to_strided_u8_param_6+76];
	ld.param.u32 	%r61, [orteaf_copy_contiguous_to_strided_u8_param_6+72];
	ld.param.u32 	%r62, [orteaf_copy_contiguous_to_strided_u8_param_6+68];
	ld.param.u32 	%r63, [orteaf_copy_contiguous_to_strided_u8_param_6+64];
	ld.param.u32 	%r64, [orteaf_copy_contiguous_to_strided_u8_param_6+60];
	ld.param.u32 	%r65, [orteaf_copy_contiguous_to_strided_u8_param_6+56];
	ld.param.u32 	%r66, [orteaf_copy_contiguous_to_strided_u8_param_6+52];
	ld.param.u32 	%r67, [orteaf_copy_contiguous_to_strided_u8_param_6+48];
	ld.param.u32 	%r68, [orteaf_copy_contiguous_to_strided_u8_param_6+44];
	ld.param.u32 	%r69, [orteaf_copy_contiguous_to_strided_u8_param_6+40];
	ld.param.u32 	%r70, [orteaf_copy_contiguous_to_strided_u8_param_6+36];
	ld.param.u32 	%r71, [orteaf_copy_contiguous_to_strided_u8_param_6+32];
	ld.param.u32 	%r72, [orteaf_copy_contiguous_to_strided_u8_param_6+28];
	ld.param.u32 	%r73, [orteaf_copy_contiguous_to_strided_u8_param_6+24];
	ld.param.u32 	%r74, [orteaf_copy_contiguous_to_strided_u8_param_6+20];
	ld.param.u32 	%r75, [orteaf_copy_contiguous_to_strided_u8_param_6+16];
	ld.param.u32 	%r76, [orteaf_copy_contiguous_to_strided_u8_param_6+12];
	ld.param.u32 	%r77, [orteaf_copy_contiguous_to_strided_u8_param_6+8];
	ld.param.u32 	%r78, [orteaf_copy_contiguous_to_strided_u8_param_6+4];
	ld.param.u32 	%r125, [orteaf_copy_contiguous_to_strided_u8_param_6];
	ld.param.u64 	%rd50, [orteaf_copy_contiguous_to_strided_u8_param_0];
	ld.param.u64 	%rd51, [orteaf_copy_contiguous_to_strided_u8_param_1];
	ld.param.u32 	%r52, [orteaf_copy_contiguous_to_strided_u8_param_2];
	ld.param.u32 	%r53, [orteaf_copy_contiguous_to_strided_u8_param_3];
	ld.param.u32 	%r79, [orteaf_copy_contiguous_to_strided_u8_param_4];
	ld.param.u32 	%r54, [orteaf_copy_contiguous_to_strided_u8_param_5];
	cvta.to.global.u64 	%rd1, %rd51;
	cvta.to.global.u64 	%rd2, %rd50;
	add.u64 	%rd3, %SPL, 0;
	st.local.u32 	[%rd3], %r125;
	st.local.u32 	[%rd3+4], %r78;
	st.local.u32 	[%rd3+8], %r77;
	st.local.u32 	[%rd3+12], %r76;
	st.local.u32 	[%rd3+16], %r75;
	st.local.u32 	[%rd3+20], %r74;
	st.local.u32 	[%rd3+24], %r73;
	st.local.u32 	[%rd3+28], %r72;
	st.local.u32 	[%rd3+32], %r71;
	st.local.u32 	[%rd3+36], %r70;
	st.local.u32 	[%rd3+40], %r69;
	st.local.u32 	[%rd3+44], %r68;
	st.local.u32 	[%rd3+48], %r67;
	st.local.u32 	[%rd3+52], %r66;
	st.local.u32 	[%rd3+56], %r65;
	st.local.u32 	[%rd3+60], %r64;
	st.local.u32 	[%rd3+64], %r63;
	st.local.u32 	[%rd3+68], %r62;
	st.local.u32 	[%rd3+72], %r61;
	st.local.u32 	[%rd3+76], %r60;
	st.local.u32 	[%rd3+80], %r59;
	st.local.u32 	[%rd3+84], %r58;
	st.local.u32 	[%rd3+88], %r57;
	st.local.u32 	[%rd3+92], %r56;
	st.local.u32 	[%rd3+96], %r55;
	mov.u32 	%r80, %ctaid.x;
	mov.u32 	%r81, %ntid.x;
	mov.u32 	%r82, %tid.x;
	mad.lo.s32 	%r2, %r80, %r81, %r82;
	setp.ge.u32 	%p1, %r2, %r79;
	@%p1 bra 	$L__BB0_42;
	cvt.u64.u32 	%rd121, %r53;
	setp.eq.s32 	%p2, %r125, 0;
	@%p2 bra 	$L__BB0_5;
	mov.u32 	%r126, %r2;
$L__BB0_3:
	add.s32 	%r125, %r125, -1;
	mul.wide.u32 	%rd53, %r125, 4;
	add.s64 	%rd6, %rd3, %rd53;
	ld.local.u32 	%r6, [%rd6+4];
	setp.eq.s32 	%p3, %r6, 0;
	@%p3 bra 	$L__BB0_5;
	div.u32 	%r7, %r126, %r6;
	mul.lo.s32 	%r83, %r7, %r6;
	sub.s32 	%r84, %r126, %r83;
	cvt.u64.u32 	%rd54, %r84;
	ld.local.s32 	%rd55, [%rd6+68];
	mad.lo.s64 	%rd121, %rd55, %rd54, %rd121;
	setp.ne.s32 	%p4, %r125, 0;
	mov.u32 	%r126, %r7;
	@%p4 bra 	$L__BB0_3;
$L__BB0_5:
	add.s32 	%r85, %r52, %r2;
	cvt.u64.u32 	%rd56, %r54;
	mul.wide.u32 	%rd9, %r54, %r85;
	add.s64 	%rd10, %rd2, %rd9;
	add.s64 	%rd57, %rd50, %rd9;
	mul.lo.s64 	%rd11, %rd121, %rd56;
	add.s64 	%rd12, %rd1, %rd11;
	add.s64 	%rd58, %rd51, %rd11;
	or.b64  	%rd13, %rd58, %rd57;
	and.b64  	%rd59, %rd13, 7;
	setp.ne.s64 	%p5, %rd59, 0;
	@%p5 bra 	$L__BB0_20;
	shr.u32 	%r8, %r54, 3;
	setp.lt.u32 	%p16, %r54, 8;
	@%p16 bra 	$L__BB0_19;
	add.s32 	%r121, %r8, -1;
	and.b32  	%r9, %r8, 15;
	setp.lt.u32 	%p17, %r121, 15;
	mov.b32 	%r129, 0;
	@%p17 bra 	$L__BB0_10;
	and.b32  	%r129, %r8, 536870896;
	and.b32  	%r123, %r8, 536870896;
	neg.s32 	%r127, %r123;
	add.s64 	%rd72, %rd9, %rd2;
	add.s64 	%rd123, %rd72, 64;
	add.s64 	%rd73, %rd11, %rd1;
	add.s64 	%rd122, %rd73, 64;
$L__BB0_9:
	.pragma "nounroll";
	ld.global.u64 	%rd74, [%rd123+-64];
	st.global.u64 	[%rd122+-64], %rd74;
	ld.global.u64 	%rd75, [%rd123+-56];
	st.global.u64 	[%rd122+-56], %rd75;
	ld.global.u64 	%rd76, [%rd123+-48];
	st.global.u64 	[%rd122+-48], %rd76;
	ld.global.u64 	%rd77, [%rd123+-40];
	st.global.u64 	[%rd122+-40], %rd77;
	ld.global.u64 	%rd78, [%rd123+-32];
	st.global.u64 	[%rd122+-32], %rd78;
	ld.global.u64 	%rd79, [%rd123+-24];
	st.global.u64 	[%rd122+-24], %rd79;
	ld.global.u64 	%rd80, [%rd123+-16];
	st.global.u64 	[%rd122+-16], %rd80;
	ld.global.u64 	%rd81, [%rd123+-8];
	st.global.u64 	[%rd122+-8], %rd81;
	ld.global.u64 	%rd82, [%rd123];
	st.global.u64 	[%rd122], %rd82;
	ld.global.u64 	%rd83, [%rd123+8];
	st.global.u64 	[%rd122+8], %rd83;
	ld.global.u64 	%rd84, [%rd123+16];
	st.global.u64 	[%rd122+16], %rd84;
	ld.global.u64 	%rd85, [%rd123+24];
	st.global.u64 	[%rd122+24], %rd85;
	ld.global.u64 	%rd86, [%rd123+32];
	st.global.u64 	[%rd122+32], %rd86;
	ld.global.u64 	%rd87, [%rd123+40];
	st.global.u64 	[%rd122+40], %rd87;
	ld.global.u64 	%rd88, [%rd123+48];
	st.global.u64 	[%rd122+48], %rd88;
	ld.global.u64 	%rd89, [%rd123+56];
	st.global.u64 	[%rd122+56], %rd89;
	add.s32 	%r127, %r127, 16;
	add.s64 	%rd123, %rd123, 128;
	add.s64 	%rd122, %rd122, 128;
	setp.ne.s32 	%p18, %r127, 0;
	@%p18 bra 	$L__BB0_9;
$L__BB0_10:
	setp.eq.s32 	%p19, %r9, 0;
	@%p19 bra 	$L__BB0_19;
	and.b32  	%r15, %r8, 7;
	setp.lt.u32 	%p20, %r9, 8;
	@%p20 bra 	$L__BB0_13;
	mul.wide.u32 	%rd90, %r129, 8;
	add.s64 	%rd91, %rd10, %rd90;
	ld.global.u64 	%rd92, [%rd91];
	add.s64 	%rd93, %rd12, %rd90;
	st.global.u64 	[%rd93], %rd92;
	ld.global.u64 	%rd94, [%rd91+8];
	st.global.u64 	[%rd93+8], %rd94;
	ld.global.u64 	%rd95, [%rd91+16];
	st.global.u64 	[%rd93+16], %rd95;
	ld.global.u64 	%rd96, [%rd91+24];
	st.global.u64 	[%rd93+24], %rd96;
	ld.global.u64 	%rd97, [%rd91+32];
	st.global.u64 	[%rd93+32], %rd97;
	ld.global.u64 	%rd98, [%rd91+40];
	st.global.u64 	[%rd93+40], %rd98;
	ld.global.u64 	%rd99, [%rd91+48];
	st.global.u64 	[%rd93+48], %rd99;
	ld.global.u64 	%rd100, [%rd91+56];
	st.global.u64 	[%rd93+56], %rd100;
	add.s32 	%r129, %r129, 8;
$L__BB0_13:
	setp.eq.s32 	%p21, %r15, 0;
	@%p21 bra 	$L__BB0_19;
	and.b32  	%r18, %r8, 3;
	setp.lt.u32 	%p22, %r15, 4;
	@%p22 bra 	$L__BB0_16;
	mul.wide.u32 	%rd101, %r129, 8;
	add.s64 	%rd102, %rd10, %rd101;
	ld.global.u64 	%rd103, [%rd102];
	add.s64 	%rd104, %rd12, %rd101;
	st.global.u64 	[%rd104], %rd103;
	ld.global.u64 	%rd105, [%rd102+8];
	st.global.u64 	[%rd104+8], %rd105;
	ld.global.u64 	%rd106, [%rd102+16];
	st.global.u64 	[%rd104+16], %rd106;
	ld.global.u64 	%rd107, [%rd102+24];
	st.global.u64 	[%rd104+24], %rd107;
	add.s32 	%r129, %r129, 4;
$L__BB0_16:
	setp.eq.s32 	%p23, %r18, 0;
	@%p23 bra 	$L__BB0_19;
	mul.wide.u32 	%rd108, %r129, 8;
	add.s64 	%rd109, %rd11, %rd108;
	add.s64 	%rd125, %rd1, %rd109;
	add.s64 	%rd110, %rd9, %rd108;
	add.s64 	%rd124, %rd2, %rd110;
	neg.s32 	%r131, %r18;
$L__BB0_18:
	.pragma "nounroll";
	ld.global.u64 	%rd111, [%rd124];
	st.global.u64 	[%rd125], %rd111;
	add.s64 	%rd125, %rd125, 8;
	add.s64 	%rd124, %rd124, 8;
	add.s32 	%r131, %r131, 1;
	setp.ne.s32 	%p24, %r131, 0;
	@%p24 bra 	$L__BB0_18;
$L__BB0_19:
	and.b32  	%r137, %r54, -8;
	bra.uni 	$L__BB0_35;
$L__BB0_20:
	and.b64  	%rd60, %rd13, 3;
	setp.ne.s64 	%p6, %rd60, 0;
	mov.b32 	%r137, 0;
	@%p6 bra 	$L__BB0_35;
	shr.u32 	%r25, %r54, 2;
	setp.lt.u32 	%p7, %r54, 4;
	@%p7 bra 	$L__BB0_34;
	add.s32 	%r88, %r25, -1;
	and.b32  	%r26, %r25, 15;
	setp.lt.u32 	%p8, %r88, 15;
	mov.b32 	%r134, 0;
	@%p8 bra 	$L__BB0_25;
	and.b32  	%r134, %r25, 1073741808;
	and.b32  	%r90, %r25, 1073741808;
	neg.s32 	%r132, %r90;
	add.s64 	%rd61, %rd9, %rd2;
	add.s64 	%rd127, %rd61, 32;
	add.s64 	%rd62, %rd11, %rd1;
	add.s64 	%rd126, %rd62, 32;
$L__BB0_24:
	.pragma "nounroll";
	ld.global.u32 	%r91, [%rd127+-32];
	st.global.u32 	[%rd126+-32], %r91;
	ld.global.u32 	%r92, [%rd127+-28];
	st.global.u32 	[%rd126+-28], %r92;
	ld.global.u32 	%r93, [%rd127+-24];
	st.global.u32 	[%rd126+-24], %r93;
	ld.global.u32 	%r94, [%rd127+-20];
	st.global.u32 	[%rd126+-20], %r94;
	ld.global.u32 	%r95, [%rd127+-16];
	st.global.u32 	[%rd126+-16], %r95;
	ld.global.u32 	%r96, [%rd127+-12];
	st.global.u32 	[%rd126+-12], %r96;
	ld.global.u32 	%r97, [%rd127+-8];
	st.global.u32 	[%rd126+-8], %r97;
	ld.global.u32 	%r98, [%rd127+-4];
	st.global.u32 	[%rd126+-4], %r98;
	ld.global.u32 	%r99, [%rd127];
	st.global.u32 	[%rd126], %r99;
	ld.global.u32 	%r100, [%rd127+4];
	st.global.u32 	[%rd126+4], %r100;
	ld.global.u32 	%r101, [%rd127+8];
	st.global.u32 	[%rd126+8], %r101;
	ld.global.u32 	%r102, [%rd127+12];
	st.global.u32 	[%rd126+12], %r102;
	ld.global.u32 	%r103, [%rd127+16];
	st.global.u32 	[%rd126+16], %r103;
	ld.global.u32 	%r104, [%rd127+20];
	st.global.u32 	[%rd126+20], %r104;
	ld.global.u32 	%r105, [%rd127+24];
	st.global.u32 	[%rd126+24], %r105;
	ld.global.u32 	%r106, [%rd127+28];
	st.global.u32 	[%rd126+28], %r106;
	add.s32 	%r132, %r132, 16;
	add.s64 	%rd127, %rd127, 64;
	add.s64 	%rd126, %rd126, 64;
	setp.ne.s32 	%p9, %r132, 0;
	@%p9 bra 	$L__BB0_24;
$L__BB0_25:
	setp.eq.s32 	%p10, %r26, 0;
	@%p10 bra 	$L__BB0_34;
	and.b32  	%r32, %r25, 7;
	setp.lt.u32 	%p11, %r26, 8;
	@%p11 bra 	$L__BB0_28;
	mul.wide.u32 	%rd63, %r134, 4;
	add.s64 	%rd64, %rd10, %rd63;
	ld.global.u32 	%r107, [%rd64];
	add.s64 	%rd65, %rd12, %rd63;
	st.global.u32 	[%rd65], %r107;
	ld.global.u32 	%r108, [%rd64+4];
	st.global.u32 	[%rd65+4], %r108;
	ld.global.u32 	%r109, [%rd64+8];
	st.global.u32 	[%rd65+8], %r109;
	ld.global.u32 	%r110, [%rd64+12];
	st.global.u32 	[%rd65+12], %r110;
	ld.global.u32 	%r111, [%rd64+16];
	st.global.u32 	[%rd65+16], %r111;
	ld.global.u32 	%r112, [%rd64+20];
	st.global.u32 	[%rd65+20], %r112;
	ld.global.u32 	%r113, [%rd64+24];
	st.global.u32 	[%rd65+24], %r113;
	ld.global.u32 	%r114, [%rd64+28];
	st.global.u32 	[%rd65+28], %r114;
	add.s32 	%r134, %r134, 8;
$L__BB0_28:
	setp.eq.s32 	%p12, %r32, 0;
	@%p12 bra 	$L__BB0_34;
	and.b32  	%r35, %r25, 3;
	setp.lt.u32 	%p13, %r32, 4;
	@%p13 bra 	$L__BB0_31;
	mul.wide.u32 	%rd66, %r134, 4;
	add.s64 	%rd67, %rd10, %rd66;
	ld.global.u32 	%r115, [%rd67];
	add.s64 	%rd68, %rd12, %rd66;
	st.global.u32 	[%rd68], %r115;
	ld.global.u32 	%r116, [%rd67+4];
	st.global.u32 	[%rd68+4], %r116;
	ld.global.u32 	%r117, [%rd67+8];
	st.global.u32 	[%rd68+8], %r117;
	ld.global.u32 	%r118, [%rd67+12];
	st.global.u32 	[%rd68+12], %r118;
	add.s32 	%r134, %r134, 4;
$L__BB0_31:
	setp.eq.s32 	%p14, %r35, 0;
	@%p14 bra 	$L__BB0_34;
	mul.wide.u32 	%rd69, %r134, 4;
	add.s64 	%rd70, %rd11, %rd69;
	add.s64 	%rd129, %rd1, %rd70;
	add.s64 	%rd71, %rd9, %rd69;
	add.s64 	%rd128, %rd2, %rd71;
	neg.s32 	%r136, %r35;
$L__BB0_33:
	.pragma "nounroll";
	ld.global.u32 	%r119, [%rd128];
	st.global.u32 	[%rd129], %r119;
	add.s64 	%rd129, %rd129, 4;
	add.s64 	%rd128, %rd128, 4;
	add.s32 	%r136, %r136, 1;
	setp.ne.s32 	%p15, %r136, 0;
	@%p15 bra 	$L__BB0_33;
$L__BB0_34:
	and.b32  	%r137, %r54, -4;
$L__BB0_35:
	setp.ge.u32 	%p25, %r137, %r54;
	@%p25 bra 	$L__BB0_42;
	and.b32  	%r43, %r54, 3;
	setp.eq.s32 	%p26, %r43, 0;
	mov.u32 	%r139, %r137;
	@%p26 bra 	$L__BB0_39;
	cvt.u64.u32 	%rd112, %r137;
	add.s64 	%rd113, %rd11, %rd112;
	add.s64 	%rd131, %rd1, %rd113;
	add.s64 	%rd114, %rd9, %rd112;
	add.s64 	%rd130, %rd2, %rd114;
	neg.s32 	%r138, %r43;
	add.s32 	%r139, %r137, %r43;
$L__BB0_38:
	.pragma "nounroll";
	ld.global.u8 	%rs1, [%rd130];
	st.global.u8 	[%rd131], %rs1;
	add.s64 	%rd131, %rd131, 1;
	add.s64 	%rd130, %rd130, 1;
	add.s32 	%r138, %r138, 1;
	setp.ne.s32 	%p27, %r138, 0;
	@%p27 bra 	$L__BB0_38;
$L__BB0_39:
	sub.s32 	%r124, %r137, %r54;
	setp.gt.u32 	%p28, %r124, -4;
	@%p28 bra 	$L__BB0_42;
	sub.s32 	%r140, %r139, %r54;
	cvt.u64.u32 	%rd115, %r139;
	add.s64 	%rd116, %rd9, %rd115;
	add.s64 	%rd117, %rd116, %rd2;
	add.s64 	%rd133, %rd117, 1;
	add.s64 	%rd118, %rd11, %rd115;
	add.s64 	%rd119, %rd118, %rd1;
	add.s64 	%rd132, %rd119, 3;
$L__BB0_41:
	ld.global.u8 	%rs2, [%rd133+-1];
	st.global.u8 	[%rd132+-3], %rs2;
	ld.global.u8 	%rs3, [%rd133];
	st.global.u8 	[%rd132+-2], %rs3;
	ld.global.u8 	%rs4, [%rd133+1];
	st.global.u8 	[%rd132+-1], %rs4;
	ld.global.u8 	%rs5, [%rd133+2];
	st.global.u8 	[%rd132], %rs5;
	add.s32 	%r140, %r140, 4;
	add.s64 	%rd133, %rd133, 4;
	add.s64 	%rd132, %rd132, 4;
	setp.ne.s32 	%p29, %r140, 0;
	@%p29 bra 	$L__BB0_41;
$L__BB0_42:
	ret;

}
	// .globl	orteaf_copy_strided_to_contiguous_u8
.visible .entry orteaf_copy_strided_to_contiguous_u8(
	.param .u64 .ptr .align 1 orteaf_copy_strided_to_contiguous_u8_param_0,
	.param .u64 .ptr .align 1 orteaf_copy_strided_to_contiguous_u8_param_1,
	.param .u32 orteaf_copy_strided_to_contiguous_u8_param_2,
	.param .u32 orteaf_copy_strided_to_contiguous_u8_param_3,
	.param .u32 orteaf_copy_strided_to_contiguous_u8_param_4,
	.param .u32 orteaf_copy_strided_to_contiguous_u8_param_5,
	.param .align 4 .b8 orteaf_copy_strided_to_contiguous_u8_param_6[100]
)
{
	.local .align 4 .b8 	__local_depot1[100];
	.reg .b64 	%SP;
	.reg .b64 	%SPL;
	.reg .pred 	%p<30>;
	.reg .b16 	%rs<6>;
	.reg .b32 	%r<141>;
	.reg .b64 	%rd<134>;

	mov.u64 	%SPL, __local_depot1;
	ld.param.u32 	%r55, [orteaf_copy_strided_to_contiguous_u8_param_6+96];
	ld.param.u32 	%r56, [orteaf_copy_strided_to_contiguous_u8_param_6+92];
	ld.param.u32 	%r57, [orteaf_copy_strided_to_contiguous_u8_param_6+88];
	ld.param.u32 	%r58, [orteaf_copy_strided_to_contiguous_u8_param_6+84];
	ld.param.u32 	%r59, [orteaf_copy_strided_to_contiguous_u8_param_6+80];
	ld.param.u32 	%r60, [orteaf_copy_strided_to_contiguous_u8_param_6+76];
	ld.param.u32 	%r61, [orteaf_copy_strided_to_contiguous_u8_param_6+72];
	ld.param.u32 	%r62, [orteaf_copy_strided_to_contiguous_u8_param_6+68];
	ld.param.u32 	%r63, [orteaf_copy_strided_to_contiguous_u8_param_6+64];
	ld.param.u32 	%r64, [orteaf_copy_strided_to_contiguous_u8_param_6+60];
	ld.param.u32 	%r65, [orteaf_copy_strided_to_contiguous_u8_param_6+56];
	ld.param.u32 	%r66, [orteaf_copy_strided_to_contiguous_u8_param_6+52];
	ld.param.u32 	%r67, [orteaf_copy_strided_to_contiguous_u8_param_6+48];
	ld.param.u32 	%r68, [orteaf_copy_strided_to_contiguous_u8_param_6+44];
	ld.param.u32 	%r69, [orteaf_copy_strided_to_contiguous_u8_param_6+40];
	ld.param.u32 	%r70, [orteaf_copy_strided_to_contiguous_u8_param_6+36];
	ld.param.u32 	%r71, [orteaf_copy_strided_to_contiguous_u8_param_6+32];
	ld.param.u32 	%r72, [orteaf_copy_strided_to_contiguous_u8_param_6+28];
	ld.param.u32 	%r73, [orteaf_copy_strided_to_contiguous_u8_param_6+24];
	ld.param.u32 	%r74, [orteaf_copy_strided_to_contiguous_u8_param_6+20];
	ld.param.u32 	%r75, [orteaf_copy_strided_to_contiguous_u8_param_6+16];
	ld.param.u32 	%r76, [orteaf_copy_strided_to_contiguous_u8_param_6+12];
	ld.param.u32 	%r77, [orteaf_copy_strided_to_contiguous_u8_param_6+8];
	ld.param.u32 	%r78, [orteaf_copy_strided_to_contiguous_u8_param_6+4];
	ld.param.u32 	%r125, [orteaf_copy_strided_to_contiguous_u8_param_6];
	ld.param.u64 	%rd50, [orteaf_copy_strided_to_contiguous_u8_param_0];
	ld.param.u64 	%rd51, [orteaf_copy_strided_to_contiguous_u8_param_1];
	ld.param.u32 	%r52, [orteaf_copy_strided_to_contiguous_u8_param_2];
	ld.param.u32 	%r53, [orteaf_copy_strided_to_contiguous_u8_param_3];
	ld.param.u32 	%r79, [orteaf_copy_strided_to_contiguous_u8_param_4];
	ld.param.u32 	%r54, [orteaf_copy_strided_to_contiguous_u8_param_5];
	cvta.to.global.u64 	%rd1, %rd51;
	cvta.to.global.u64 	%rd2, %rd50;
	add.u64 	%rd3, %SPL, 0;
	st.local.u32 	[%rd3], %r125;
	st.local.u32 	[%rd3+4], %r78;
	st.local.u32 	[%rd3+8], %r77;
	st.local.u32 	[%rd3+12], %r76;
	st.local.u32 	[%rd3+16], %r75;
	st.local.u32 	[%rd3+20], %r74;
	st.local.u32 	[%rd3+24], %r73;
	st.local.u32 	[%rd3+28], %r72;
	st.local.u32 	[%rd3+32], %r71;
	st.local.u32 	[%rd3+36], %r70;
	st.local.u32 	[%rd3+40], %r69;
	st.local.u32 	[%rd3+44], %r68;
	st.local.u32 	[%rd3+48], %r67;
	st.local.u32 	[%rd3+52], %r66;
	st.local.u32 	[%rd3+56], %r65;
	st.local.u32 	[%rd3+60], %r64;
	st.local.u32 	[%rd3+64], %r63;
	st.local.u32 	[%rd3+68], %r62;
	st.local.u32 	[%rd3+72], %r61;
	st.local.u32 	[%rd3+76], %r60;
	st.local.u32 	[%rd3+80], %r59;
	st.local.u32 	[%rd3+84], %r58;
	st.local.u32 	[%rd3+88], %r57;
	st.local.u32 	[%rd3+92], %r56;
	st.local.u32 	[%rd3+96], %r55;
	mov.u32 	%r80, %ctaid.x;
	mov.u32 	%r81, %ntid.x;
	mov.u32 	%r82, %tid.x;
	mad.lo.s32 	%r2, %r80, %r81, %r82;
	setp.ge.u32 	%p1, %r2, %r79;
	@%p1 bra 	$L__BB1_42;
	cvt.u64.u32 	%rd121, %r52;
	setp.eq.s32 	%p2, %r125, 0;
	@%p2 bra 	$L__BB1_5;
	mov.u32 	%r126, %r2;
$L__BB1_3:
	add.s32 	%r125, %r125, -1;
	mul.wide.u32 	%rd53, %r125, 4;
	add.s64 	%rd6, %rd3, %rd53;
	ld.local.u32 	%r6, [%rd6+4];
	setp.eq.s32 	%p3, %r6, 0;
	@%p3 bra 	$L__BB1_5;
	div.u32 	%r7, %r126, %r6;
	mul.lo.s32 	%r83, %r7, %r6;
	sub.s32 	%r84, %r126, %r83;
	cvt.u64.u32 	%rd54, %r84;
	ld.local.s32 	%rd55, [%rd6+36];
	mad.lo.s64 	%rd121, %rd55, %rd54, %rd121;
	setp.ne.s32 	%p4, %r125, 0;
	mov.u32 	%r126, %r7;
	@%p4 bra 	$L__BB1_3;
$L__BB1_5:
	add.s32 	%r85, %r53, %r2;
	cvt.u64.u32 	%rd56, %r54;
	mul.lo.s64 	%rd9, %rd121, %rd56;
	add.s64 	%rd10, %rd2, %rd9;
	add.s64 	%rd57, %rd50, %rd9;
	mul.wide.u32 	%rd11, %r54, %r85;
	add.s64 	%rd12, %rd1, %rd11;
	add.s64 	%rd58, %rd51, %rd11;
	or.b64  	%rd13, %rd57, %rd58;
	and.b64  	%rd59, %rd13, 7;
	setp.ne.s64 	%p5, %rd59, 0;
	@%p5 bra 	$L__BB1_20;
	shr.u32 	%r8, %r54, 3;
	setp.lt.u32 	%p16, %r54, 8;
	@%p16 bra 	$L__BB1_19;
	add.s32 	%r121, %r8, -1;
	and.b32  	%r9, %r8, 15;
	setp.lt.u32 	%p17, %r121, 15;
	mov.b32 	%r129, 0;
	@%p17 bra 	$L__BB1_10;
	and.b32  	%r129, %r8, 536870896;
	and.b32  	%r123, %r8, 536870896;
	neg.s32 	%r127, %r123;
	add.s64 	%rd72, %rd9, %rd2;
	add.s64 	%rd123, %rd72, 64;
	add.s64 	%rd73, %rd11, %rd1;
	add.s64 	%rd122, %rd73, 64;
$L__BB1_9:
	.pragma "nounroll";
	ld.global.u64 	%rd74, [%rd123+-64];
	st.global.u64 	[%rd122+-64], %rd74;
	ld.global.u64 	%rd75, [%rd123+-56];
	st.global.u64 	[%rd122+-56], %rd75;
	ld.global.u64 	%rd76, [%rd123+-48];
	st.global.u64 	[%rd122+-48], %rd76;
	ld.global.u64 	%rd77, [%rd123+-40];
	st.global.u64 	[%rd122+-40], %rd77;
	ld.global.u64 	%rd78, [%rd123+-32];
	st.global.u64 	[%rd122+-32], %rd78;
	ld.global.u64 	%rd79, [%rd123+-24];
	st.global.u64 	[%rd122+-24], %rd79;
	ld.global.u64 	%rd80, [%rd123+-16];
	st.global.u64 	[%rd122+-16], %rd80;
	ld.global.u64 	%rd81, [%rd123+-8];
	st.global.u64 	[%rd122+-8], %rd81;
	ld.global.u64 	%rd82, [%rd123];
	st.global.u64 	[%rd122], %rd82;
	ld.global.u64 	%rd83, [%rd123+8];
	st.global.u64 	[%rd122+8], %rd83;
	ld.global.u64 	%rd84, [%rd123+16];
	st.global.u64 	[%rd122+16], %rd84;
	ld.global.u64 	%rd85, [%rd123+24];
	st.global.u64 	[%rd122+24], %rd85;
	ld.global.u64 	%rd86, [%rd123+32];
	st.global.u64 	[%rd122+32], %rd86;
	ld.global.u64 	%rd87, [%rd123+40];
	st.global.u64 	[%rd122+40], %rd87;
	ld.global.u64 	%rd88, [%rd123+48];
	st.global.u64 	[%rd122+48], %rd88;
	ld.global.u64 	%rd89, [%rd123+56];
	st.global.u64 	[%rd122+56], %rd89;
	add.s32 	%r127, %r127, 16;
	add.s64 	%rd123, %rd123, 128;
	add.s64 	%rd122, %rd122, 128;
	setp.ne.s32 	%p18, %r127, 0;
	@%p18 bra 	$L__BB1_9;
$L__BB1_10:
	setp.eq.s32 	%p19, %r9, 0;
	@%p19 bra 	$L__BB1_19;
	and.b32  	%r15, %r8, 7;
	setp.lt.u32 	%p20, %r9, 8;
	@%p20 bra 	$L__BB1_13;
	mul.wide.u32 	%rd90, %r129, 8;
	add.s64 	%rd91, %rd10, %rd90;
	ld.global.u64 	%rd92, [%rd91];
	add.s64 	%rd93, %rd12, %rd90;
	st.global.u64 	[%rd93], %rd92;
	ld.global.u64 	%rd94, [%rd91+8];
	st.global.u64 	[%rd93+8], %rd94;
	ld.global.u64 	%rd95, [%rd91+16];
	st.global.u64 	[%rd93+16], %rd95;
	ld.global.u64 	%rd96, [%rd91+24];
	st.global.u64 	[%rd93+24], %rd96;
	ld.global.u64 	%rd97, [%rd91+32];
	st.global.u64 	[%rd93+32], %rd97;
	ld.global.u64 	%rd98, [%rd91+40];
	st.global.u64 	[%rd93+40], %rd98;
	ld.global.u64 	%rd99, [%rd91+48];
	st.global.u64 	[%rd93+48], %rd99;
	ld.global.u64 	%rd100, [%rd91+56];
	st.global.u64 	[%rd93+56], %rd100;
	add.s32 	%r129, %r129, 8;
$L__BB1_13:
	setp.eq.s32 	%p21, %r15, 0;
	@%p21 bra 	$L__BB1_19;
	and.b32  	%r18, %r8, 3;
	setp.lt.u32 	%p22, %r15, 4;
	@%p22 bra 	$L__BB1_16;
	mul.wide.u32 	%rd101, %r129, 8;
	add.s64 	%rd102, %rd10, %rd101;
	ld.global.u64 	%rd103, [%rd102];
	add.s64 	%rd104, %rd12, %rd101;
	st.global.u64 	[%rd104], %rd103;
	ld.global.u64 	%rd105, [%rd102+8];
	st.global.u64 	[%rd104+8], %rd105;
	ld.global.u64 	%rd106, [%rd102+16];
	st.global.u64 	[%rd104+16], %rd106;
	ld.global.u64 	%rd107, [%rd102+24];
	st.global.u64 	[%rd104+24], %rd107;
	add.s32 	%r129, %r129, 4;
$L__BB1_16:
	setp.eq.s32 	%p23, %r18, 0;
	@%p23 bra 	$L__BB1_19;
	mul.wide.u32 	%rd108, %r129, 8;
	add.s64 	%rd109, %rd11, %rd108;
	add.s64 	%rd125, %rd1, %rd109;
	add.s64 	%rd110, %rd9, %rd108;
	add.s64 	%rd124, %rd2, %rd110;
	neg.s32 	%r131, %r18;
$L__BB1_18:
	.pragma "nounroll";
	ld.global.u64 	%rd111, [%rd124];
	st.global.u64 	[%rd125], %rd111;
	add.s64 	%rd125, %rd125, 8;
	add.s64 	%rd124, %rd124, 8;
	add.s32 	%r131, %r131, 1;
	setp.ne.s32 	%p24, %r131, 0;
	@%p24 bra 	$L__BB1_18;
$L__BB1_19:
	and.b32  	%r137, %r54, -8;
	bra.uni 	$L__BB1_35;
$L__BB1_20:
	and.b64  	%rd60, %rd13, 3;
	setp.ne.s64 	%p6, %rd60, 0;
	mov.b32 	%r137, 0;
	@%p6 bra 	$L__BB1_35;
	shr.u32 	%r25, %r54, 2;
	setp.lt.u32 	%p7, %r54, 4;
	@%p7 bra 	$L__BB1_34;
	add.s32 	%r88, %r25, -1;
	and.b32  	%r26, %r25, 15;
	setp.lt.u32 	%p8, %r88, 15;
	mov.b32 	%r134, 0;
	@%p8 bra 	$L__BB1_25;
	and.b32  	%r134, %r25, 1073741808;
	and.b32  	%r90, %r25, 1073741808;
	neg.s32 	%r132, %r90;
	add.s64 	%rd61, %rd9, %rd2;
	add.s64 	%rd127, %rd61, 32;
	add.s64 	%rd62, %rd11, %rd1;
	add.s64 	%rd126, %rd62, 32;
$L__BB1_24:
	.pragma "nounroll";
	ld.global.u32 	%r91, [%rd127+-32];
	st.global.u32 	[%rd126+-32], %r91;
	ld.global.u32 	%r92, [%rd127+-28];
	st.global.u32 	[%rd126+-28], %r92;
	ld.global.u32 	%r93, [%rd127+-24];
	st.global.u32 	[%rd126+-24], %r93;
	ld.global.u32 	%r94, [%rd127+-20];
	st.global.u32 	[%rd126+-20], %r94;
	ld.global.u32 	%r95, [%rd127+-16];
	st.global.u32 	[%rd126+-16], %r95;
	ld.global.u32 	%r96, [%rd127+-12];
	st.global.u32 	[%rd126+-12], %r96;
	ld.global.u32 	%r97, [%rd127+-8];
	st.global.u32 	[%rd126+-8], %r97;
	ld.global.u32 	%r98, [%rd127+-4];
	st.global.u32 	[%rd126+-4], %r98;
	ld.global.u32 	%r99, [%rd127];
	st.global.u32 	[%rd126], %r99;
	ld.global.u32 	%r100, [%rd127+4];
	st.global.u32 	[%rd126+4], %r100;
	ld.global.u32 	%r101, [%rd127+8];
	st.global.u32 	[%rd126+8], %r101;
	ld.global.u32 	%r102, [%rd127+12];
	st.global.u32 	[%rd126+12], %r102;
	ld.global.u32 	%r103, [%rd127+16];
	st.global.u32 	[%rd126+16], %r103;
	ld.global.u32 	%r104, [%rd127+20];
	st.global.u32 	[%rd126+20], %r104;
	ld.global.u32 	%r105, [%rd127+24];
	st.global.u32 	[%rd126+24], %r105;
	ld.global.u32 	%r106, [%rd127+28];
	st.global.u32 	[%rd126+28], %r106;
	add.s32 	%r132, %r132, 16;
	add.s64 	%rd127, %rd127, 64;
	add.s64 	%rd126, %rd126, 64;
	setp.ne.s32 	%p9, %r132, 0;
	@%p9 bra 	$L__BB1_24;
$L__BB1_25:
	setp.eq.s32 	%p10, %r26, 0;
	@%p10 bra 	$L__BB1_34;
	and.b32  	%r32, %r25, 7;
	setp.lt.u32 	%p11, %r26, 8;
	@%p11 bra 	$L__BB1_28;
	mul.wide.u32 	%rd63, %r134, 4;
	add.s64 	%rd64, %rd10, %rd63;
	ld.global.u32 	%r107, [%rd64];
	add.s64 	%rd65, %rd12, %rd63;
	st.global.u32 	[%rd65], %r107;
	ld.global.u32 	%r108, [%rd64+4];
	st.global.u32 	[%rd65+4], %r108;
	ld.global.u32 	%r109, [%rd64+8];
	st.global.u32 	[%rd65+8], %r109;
	ld.global.u32 	%r110, [%rd64+12];
	st.global.u32 	[%rd65+12], %r110;
	ld.global.u32 	%r111, [%rd64+16];
	st.global.u32 	[%rd65+16], %r111;
	ld.global.u32 	%r112, [%rd64+20];
	st.global.u32 	[%rd65+20], %r112;
	ld.global.u32 	%r113, [%rd64+24];
	st.global.u32 	[%rd65+24], %r113;
	ld.global.u32 	%r114, [%rd64+28];
	st.global.u32 	[%rd65+28], %r114;
	add.s32 	%r134, %r134, 8;
$L__BB1_28:
	setp.eq.s32 	%p12, %r32, 0;
	@%p12 bra 	$L__BB1_34;
	and.b32  	%r35, %r25, 3;
	setp.lt.u32 	%p13, %r32, 4;
	@%p13 bra 	$L__BB1_31;
	mul.wide.u32 	%rd66, %r134, 4;
	add.s64 	%rd67, %rd10, %rd66;
	ld.global.u32 	%r115, [%rd67];
	add.s64 	%rd68, %rd12, %rd66;
	st.global.u32 	[%rd68], %r115;
	ld.global.u32 	%r116, [%rd67+4];
	st.global.u32 	[%rd68+4], %r116;
	ld.global.u32 	%r117, [%rd67+8];
	st.global.u32 	[%rd68+8], %r117;
	ld.global.u32 	%r118, [%rd67+12];
	st.global.u32 	[%rd68+12], %r118;
	add.s32 	%r134, %r134, 4;
$L__BB1_31:
	setp.eq.s32 	%p14, %r35, 0;
	@%p14 bra 	$L__BB1_34;
	mul.wide.u32 	%rd69, %r134, 4;
	add.s64 	%rd70, %rd11, %rd69;
	add.s64 	%rd129, %rd1, %rd70;
	add.s64 	%rd71, %rd9, %rd69;
	add.s64 	%rd128, %rd2, %rd71;
	neg.s32 	%r136, %r35;
$L__BB1_33:
	.pragma "nounroll";
	ld.global.u32 	%r119, [%rd128];
	st.global.u32 	[%rd129], %r119;
	add.s64 	%rd129, %rd129, 4;
	add.s64 	%rd128, %rd128, 4;
	add.s32 	%r136, %r136, 1;
	setp.ne.s32 	%p15, %r136, 0;
	@%p15 bra 	$L__BB1_33;
$L__BB1_34:
	and.b32  	%r137, %r54, -4;
$L__BB1_35:
	setp.ge.u32 	%p25, %r137, %r54;
	@%p25 bra 	$L__BB1_42;
	and.b32  	%r43, %r54, 3;
	setp.eq.s32 	%p26, %r43, 0;
	mov.u32 	%r139, %r137;
	@%p26 bra 	$L__BB1_39;
	cvt.u64.u32 	%rd112, %r137;
	add.s64 	%rd113, %rd11, %rd112;
	add.s64 	%rd131, %rd1, %rd113;
	add.s64 	%rd114, %rd9, %rd112;
	add.s64 	%rd130, %rd2, %rd114;
	neg.s32 	%r138, %r43;
	add.s32 	%r139, %r137, %r43;
$L__BB1_38:
	.pragma "nounroll";
	ld.global.u8 	%rs1, [%rd130];
	st.global.u8 	[%rd131], %rs1;
	add.s64 	%rd131, %rd131, 1;
	add.s64 	%rd130, %rd130, 1;
	add.s32 	%r138, %r138, 1;
	setp.ne.s32 	%p27, %r138, 0;
	@%p27 bra 	$L__BB1_38;
$L__BB1_39:
	sub.s32 	%r124, %r137, %r54;
	setp.gt.u32 	%p28, %r124, -4;
	@%p28 bra 	$L__BB1_42;
	sub.s32 	%r140, %r139, %r54;
	cvt.u64.u32 	%rd115, %r139;
	add.s64 	%rd116, %rd9, %rd115;
	add.s64 	%rd117, %rd116, %rd2;
	add.s64 	%rd133, %rd117, 1;
	add.s64 	%rd118, %rd11, %rd115;
	add.s64 	%rd119, %rd118, %rd1;
	add.s64 	%rd132, %rd119, 3;
$L__BB1_41:
	ld.global.u8 	%rs2, [%rd133+-1];
	st.global.u8 	[%rd132+-3], %rs2;
	ld.global.u8 	%rs3, [%rd133];
	st.global.u8 	[%rd132+-2], %rs3;
	ld.global.u8 	%rs4, [%rd133+1];
	st.global.u8 	[%rd132+-1], %rs4;
	ld.global.u8 	%rs5, [%rd133+2];
	st.global.u8 	[%rd132], %rs5;
	add.s32 	%r140, %r140, 4;
	add.s64 	%rd133, %rd133, 4;
	add.s64 	%rd132, %rd132, 4;
	setp.ne.s32 	%p29, %r140, 0;
	@%p29 bra 	$L__BB1_41;
$L__BB1_42:
	ret;

}


// ===== COMPILED SASS (sm_100) =====

	.target	sm_100

	.elftype	@"ET_EXEC"


//--------------------- .note.nv.tkinfo           --------------------------
	.section	.note.nv.tkinfo,"",@"SHT_NOTE"
	.sectionflags	@"SHF_NOTE_NV_TKINFO"
	.tkinfo
        /*0018*/ 	.word	0x00000002
        /*0030*/ 	.string	""
        /*0030*/ 	.string	"ptxas"
        /*0030*/ 	.string	"Cuda compilation tools, release 13.0, V13.0.88"
        /*0030*/ 	.string	"Build cuda_13.0.r13.0/compiler.36424714_0"
        /*0030*/ 	.string	"-arch sm_100 -m 64 "



//--------------------- .note.nv.cuinfo           --------------------------
	.section	.note.nv.cuinfo,"",@"SHT_NOTE"
	.sectionflags	@"SHF_NOTE_NV_CUINFO"
        /*0018*/ 	.short	0x0002
        /*001a*/ 	.short	0x0064
        /*001c*/ 	.short	0x0082
	.zero		2


//--------------------- .nv.info                  --------------------------
	.section	.nv.info,"",@"SHT_CUDA_INFO"
	.align	4


	//----- nvinfo : EIATTR_REGCOUNT
	.align		4
        /*0000*/ 	.byte	0x04, 0x2f
        /*0002*/ 	.short	(.L_1 - .L_0)
	.align		4
.L_0:
        /*0004*/ 	.word	index@(orteaf_copy_contiguous_to_strided_u8)
        /*0008*/ 	.word	0x00000020


	//----- nvinfo : EIATTR_FRAME_SIZE
	.align		4
.L_1:
        /*000c*/ 	.byte	0x04, 0x11
        /*000e*/ 	.short	(.L_3 - .L_2)
	.align		4
.L_2:
        /*0010*/ 	.word	index@(orteaf_copy_contiguous_to_strided_u8)
        /*0014*/ 	.word	0x00000000


	//----- nvinfo : EIATTR_REGCOUNT
	.align		4
.L_3:
        /*0018*/ 	.byte	0x04, 0x2f
        /*001a*/ 	.short	(.L_5 - .L_4)
	.align		4
.L_4:
        /*001c*/ 	.word	index@(orteaf_copy_strided_to_contiguous_u8)
        /*0020*/ 	.word	0x00000020


	//----- nvinfo : EIATTR_FRAME_SIZE
	.align		4
.L_5:
        /*0024*/ 	.byte	0x04, 0x11
        /*0026*/ 	.short	(.L_7 - .L_6)
	.align		4
.L_6:
        /*0028*/ 	.word	index@(orteaf_copy_strided_to_contiguous_u8)
        /*002c*/ 	.word	0x00000000


	//----- nvinfo : EIATTR_MIN_STACK_SIZE
	.align		4
.L_7:
        /*0030*/ 	.byte	0x04, 0x12
        /*0032*/ 	.short	(.L_9 - .L_8)
	.align		4
.L_8:
        /*0034*/ 	.word	index@(orteaf_copy_strided_to_contiguous_u8)
        /*0038*/ 	.word	0x00000000


	//----- nvinfo : EIATTR_MIN_STACK_SIZE
	.align		4
.L_9:
        /*003c*/ 	.byte	0x04, 0x12
        /*003e*/ 	.short	(.L_11 - .L_10)
	.align		4
.L_10:
        /*0040*/ 	.word	index@(orteaf_copy_contiguous_to_strided_u8)
        /*0044*/ 	.word	0x00000000
.L_11:


//--------------------- .nv.compat                --------------------------
	.section	.nv.compat,"",@"SHT_CUDA_COMPAT_INFO"
	.align	4
        /*0000*/ 	.byte	0x02, 0x09, 0x00, 0x00, 0x02, 0x02, 0x01, 0x00, 0x02, 0x05, 0x05, 0x00, 0x03, 0x07, 0x01, 0x01
        /*0010*/ 	.byte	0x02, 0x03, 0x00, 0x00, 0x02, 0x06, 0x01, 0x00, 0x04, 0x0b, 0x08, 0x00, 0x09, 0x00, 0x00, 0x00
        /*0020*/ 	.byte	0x00, 0x00, 0x00, 0x00


//--------------------- .nv.info.orteaf_copy_strided_to_contiguous_u8 --------------------------
	.section	.nv.info.orteaf_copy_strided_to_contiguous_u8,"",@"SHT_CUDA_INFO"
	.sectionflags	@""
	.align	4


	//----- nvinfo : EIATTR_CUDA_API_VERSION
	.align		4
        /*0000*/ 	.byte	0x04, 0x37
        /*0002*/ 	.short	(.L_13 - .L_12)
.L_12:
        /*0004*/ 	.word	0x00000082


	//----- nvinfo : EIATTR_KPARAM_INFO
	.align		4
.L_13:
        /*0008*/ 	.byte	0x04, 0x17
        /*000a*/ 	.short	(.L_15 - .L_14)
.L_14:
        /*000c*/ 	.word	0x00000000
        /*0010*/ 	.short	0x0006
        /*0012*/ 	.short	0x0020
        /*0014*/ 	.byte	0x00, 0xf0, 0x91, 0x01


	//----- nvinfo : EIATTR_KPARAM_INFO
	.align		4
.L_15:
        /*0018*/ 	.byte	0x04, 0x17
        /*001a*/ 	.short	(.L_17 - .L_16)
.L_16:
        /*001c*/ 	.word	0x00000000
        /*0020*/ 	.short	0x0005
        /*0022*/ 	.short	0x001c
        /*0024*/ 	.byte	0x00, 0xf0, 0x11, 0x00


	//----- nvinfo : EIATTR_KPARAM_INFO
	.align		4
.L_17:
        /*0028*/ 	.byte	0x04, 0x17
        /*002a*/ 	.short	(.L_19 - .L_18)
.L_18:
        /*002c*/ 	.word	0x00000000
        /*0030*/ 	.short	0x0004
        /*0032*/ 	.short	0x0018
        /*0034*/ 	.byte	0x00, 0xf0, 0x11, 0x00


	//----- nvinfo : EIATTR_KPARAM_INFO
	.align		4
.L_19:
        /*0038*/ 	.byte	0x04, 0x17
        /*003a*/ 	.short	(.L_21 - .L_20)
.L_20:
        /*003c*/ 	.word	0x00000000
        /*0040*/ 	.short	0x0003
        /*0042*/ 	.short	0x0014
        /*0044*/ 	.byte	0x00, 0xf0, 0x11, 0x00


	//----- nvinfo : EIATTR_KPARAM_INFO
	.align		4
.L_21:
        /*0048*/ 	.byte	0x04, 0x17
        /*004a*/ 	.short	(.L_23 - .L_22)
.L_22:
        /*004c*/ 	.word	0x00000000
        /*0050*/ 	.short	0x0002
        /*0052*/ 	.short	0x0010
        /*0054*/ 	.byte	0x00, 0xf0, 0x11, 0x00


	//----- nvinfo : EIATTR_KPARAM_INFO
	.align		4
.L_23:
        /*0058*/ 	.byte	0x04, 0x17
        /*005a*/ 	.short	(.L_25 - .L_24)
.L_24:
        /*005c*/ 	.word	0x00000000
        /*0060*/ 	.short	0x0001
        /*0062*/ 	.short	0x0008
        /*0064*/ 	.byte	0x00, 0xf5, 0x21, 0x00


	//----- nvinfo : EIATTR_KPARAM_INFO
	.align		4
.L_25:
        /*0068*/ 	.byte	0x04, 0x17
        /*006a*/ 	.short	(.L_27 - .L_26)
.L_26:
        /*006c*/ 	.word	0x00000000
        /*0070*/ 	.short	0x0000
        /*0072*/ 	.short	0x0000
        /*0074*/ 	.byte	0x00, 0xf5, 0x21, 0x00


	//----- nvinfo : EIATTR_SPARSE_MMA_MASK
	.align		4
.L_27:
        /*0078*/ 	.byte	0x03, 0x50
        /*007a*/ 	.short	0x0000


	//----- nvinfo : EIATTR_MAXREG_COUNT
	.align		4
        /*007c*/ 	.byte	0x03, 0x1b
        /*007e*/ 	.short	0x00ff


	//----- nvinfo : EIATTR_MERCURY_ISA_VERSION
	.align		4
        /*0080*/ 	.byte	0x03, 0x5f
        /*0082*/ 	.short	0x0101


	//----- nvinfo : EIATTR_VRC_CTA_INIT_COUNT
	.align		4
        /*0084*/ 	.byte	0x02, 0x4a
	.zero		1
	.zero		1


	//----- nvinfo : EIATTR_EXIT_INSTR_OFFSETS
	.align		4
        /*0088*/ 	.byte	0x04, 0x1c
        /*008a*/ 	.short	(.L_29 - .L_28)


	//   ....[0]....
.L_28:
        /*008c*/ 	.word	0x00000080


	//   ....[1]....
        /*0090*/ 	.word	0x00001b30


	//   ....[2]....
        /*0094*/ 	.word	0x00001cc0


	//   ....[3]....
        /*0098*/ 	.word	0x000022c0


	//   ....[4]....
        /*009c*/ 	.word	0x00002410


	//----- nvinfo : EIATTR_CRS_STACK_SIZE
	.align		4
.L_29:
        /*00a0*/ 	.byte	0x04, 0x1e
        /*00a2*/ 	.short	(.L_31 - .L_30)
.L_30:
        /*00a4*/ 	.word	0x00000000


	//----- nvinfo : EIATTR_CBANK_PARAM_SIZE
	.align		4
.L_31:
        /*00a8*/ 	.byte	0x03, 0x19
        /*00aa*/ 	.short	0x0084


	//----- nvinfo : EIATTR_PARAM_CBANK
	.align		4
        /*00ac*/ 	.byte	0x04, 0x0a
        /*00ae*/ 	.short	(.L_33 - .L_32)
	.align		4
.L_32:
        /*00b0*/ 	.word	index@(.nv.constant0.orteaf_copy_strided_to_contiguous_u8)
        /*00b4*/ 	.short	0x0380
        /*00b6*/ 	.short	0x0084


	//----- nvinfo : EIATTR_SW_WAR
	.align		4
.L_33:
        /*00b8*/ 	.byte	0x04, 0x36
        /*00ba*/ 	.short	(.L_35 - .L_34)
.L_34:
        /*00bc*/ 	.word	0x00000008
.L_35:


//--------------------- .nv.info.orteaf_copy_contiguous_to_strided_u8 --------------------------
	.section	.nv.info.orteaf_copy_contiguous_to_strided_u8,"",@"SHT_CUDA_INFO"
	.sectionflags	@""
	.align	4


	//----- nvinfo : EIATTR_CUDA_API_VERSION
	.align		4
        /*0000*/ 	.byte	0x04, 0x37
        /*0002*/ 	.short	(.L_37 - .L_36)
.L_36:
        /*0004*/ 	.word	0x00000082


	//----- nvinfo : EIATTR_KPARAM_INFO
	.align		4
.L_37:
        /*0008*/ 	.byte	0x04, 0x17
        /*000a*/ 	.short	(.L_39 - .L_38)
.L_38:
        /*000c*/ 	.word	0x00000000
        /*0010*/ 	.short	0x0006
        /*0012*/ 	.short	0x0020
        /*0014*/ 	.byte	0x00, 0xf0, 0x91, 0x01


	//----- nvinfo : EIATTR_KPARAM_INFO
	.align		4
.L_39:
        /*0018*/ 	.byte	0x04, 0x17
        /*001a*/ 	.short	(.L_41 - .L_40)
.L_40:
        /*001c*/ 	.word	0x00000000
        /*0020*/ 	.short	0x0005
        /*0022*/ 	.short	0x001c
        /*0024*/ 	.byte	0x00, 0xf0, 0x11, 0x00


	//----- nvinfo : EIATTR_KPARAM_INFO
	.align		4
.L_41:
        /*0028*/ 	.byte	0x04, 0x17
        /*002a*/ 	.short	(.L_43 - .L_42)
.L_42:
        /*002c*/ 	.word	0x00000000
        /*0030*/ 	.short	0x0004
        /*0032*/ 	.short	0x0018
        /*0034*/ 	.byte	0x00, 0xf0, 0x11, 0x00


	//----- nvinfo : EIATTR_KPARAM_INFO
	.align		4
.L_43:
        /*0038*/ 	.byte	0x04, 0x17
        /*003a*/ 	.short	(.L_45 - .L_44)
.L_44:
        /*003c*/ 	.word	0x00000000
        /*0040*/ 	.short	0x0003
        /*0042*/ 	.short	0x0014
        /*0044*/ 	.byte	0x00, 0xf0, 0x11, 0x00


	//----- nvinfo : EIATTR_KPARAM_INFO
	.align		4
.L_45:
        /*0048*/ 	.byte	0x04, 0x17
        /*004a*/ 	.short	(.L_47 - .L_46)
.L_46:
        /*004c*/ 	.word	0x00000000
        /*0050*/ 	.short	0x0002
        /*0052*/ 	.short	0x0010
        /*0054*/ 	.byte	0x00, 0xf0, 0x11, 0x00


	//----- nvinfo : EIATTR_KPARAM_INFO
	.align		4
.L_47:
        /*0058*/ 	.byte	0x04, 0x17
        /*005a*/ 	.short	(.L_49 - .L_48)
.L_48:
        /*005c*/ 	.word	0x00000000
        /*0060*/ 	.short	0x0001
        /*0062*/ 	.short	0x0008
        /*0064*/ 	.byte	0x00, 0xf5, 0x21, 0x00


	//----- nvinfo : EIATTR_KPARAM_INFO
	.align		4
.L_49:
        /*0068*/ 	.byte	0x04, 0x17
        /*006a*/ 	.short	(.L_51 - .L_50)
.L_50:
        /*006c*/ 	.word	0x00000000
        /*0070*/ 	.short	0x0000
        /*0072*/ 	.short	0x0000
        /*0074*/ 	.byte	0x00, 0xf5, 0x21, 0x00


	//----- nvinfo : EIATTR_SPARSE_MMA_MASK
	.align		4
.L_51:
        /*0078*/ 	.byte	0x03, 0x50
        /*007a*/ 	.short	0x0000


	//----- nvinfo : EIATTR_MAXREG_COUNT
	.align		4
        /*007c*/ 	.byte	0x03, 0x1b
        /*007e*/ 	.short	0x00ff


	//----- nvinfo : EIATTR_MERCURY_ISA_VERSION
	.align		4
        /*0080*/ 	.byte	0x03, 0x5f
        /*0082*/ 	.short	0x0101


	//----- nvinfo : EIATTR_VRC_CTA_INIT_COUNT
	.align		4
        /*0084*/ 	.byte	0x02, 0x4a
	.zero		1
	.zero		1


	//----- nvinfo : EIATTR_EXIT_INSTR_OFFSETS
	.align		4
        /*0088*/ 	.byte	0x04, 0x1c
        /*008a*/ 	.short	(.L_53 - .L_52)


	//   ....[0]....
.L_52:
        /*008c*/ 	.word	0x00000080


	//   ....[1]....
        /*0090*/ 	.word	0x00001a90


	//   ....[2]....
        /*0094*/ 	.word	0x00001c20


	//   ....[3]....
        /*0098*/ 	.word	0x00002220


	//   ....[4]....
        /*009c*/ 	.word	0x00002370


	//----- nvinfo : EIATTR_CRS_STACK_SIZE
	.align		4
.L_53:
        /*00a0*/ 	.byte	0x04, 0x1e
        /*00a2*/ 	.short	(.L_55 - .L_54)
.L_54:
        /*00a4*/ 	.word	0x00000000


	//----- nvinfo : EIATTR_CBANK_PARAM_SIZE
	.align		4
.L_55:
        /*00a8*/ 	.byte	0x03, 0x19
        /*00aa*/ 	.short	0x0084


	//----- nvinfo : EIATTR_PARAM_CBANK
	.align		4
        /*00ac*/ 	.byte	0x04, 0x0a
        /*00ae*/ 	.short	(.L_57 - .L_56)
	.align		4
.L_56:
        /*00b0*/ 	.word	index@(.nv.constant0.orteaf_copy_contiguous_to_strided_u8)
        /*00b4*/ 	.short	0x0380
        /*00b6*/ 	.short	0x0084


	//----- nvinfo : EIATTR_SW_WAR
	.align		4
.L_57:
        /*00b8*/ 	.byte	0x04, 0x36
        /*00ba*/ 	.short	(.L_59 - .L_58)
.L_58:
        /*00bc*/ 	.word	0x00000008
.L_59:


//--------------------- .nv.callgraph             --------------------------
	.section	.nv.callgraph,"",@"SHT_CUDA_CALLGRAPH"
	.align	4
	.sectionentsize	8
	.align		4
        /*0000*/ 	.word	0x00000000
	.align		4
        /*0004*/ 	.word	0xffffffff
	.align		4
        /*0008*/ 	.word	0x00000000
	.align		4
        /*000c*/ 	.word	0xfffffffe
	.align		4
        /*0010*/ 	.word	0x00000000
	.align		4
        /*0014*/ 	.word	0xfffffffd
	.align		4
        /*0018*/ 	.word	0x00000000
	.align		4
        /*001c*/ 	.word	0xfffffffc


//--------------------- .text.orteaf_copy_strided_to_contiguous_u8 --------------------------
	.section	.text.orteaf_copy_strided_to_contiguous_u8,"ax",@progbits
	.align	128
        .global         orteaf_copy_strided_to_contiguous_u8
        .type           orteaf_copy_strided_to_contiguous_u8,@function
        .size           orteaf_copy_strided_to_contiguous_u8,(.L_x_54 - orteaf_copy_strided_to_contiguous_u8)
        .other          orteaf_copy_strided_to_contiguous_u8,@"STO_CUDA_ENTRY STV_DEFAULT"
orteaf_copy_strided_to_contiguous_u8:
.text.orteaf_copy_strided_to_contiguous_u8:
[----:B------:R-:W-:Y:S01]  /*0000*/  LDC R1, c[0x0][0x37c] ;  /* 0x0000df00ff017b82 */ /* 0x000fe20000000800 */
[----:B------:R-:W0:Y:S07]  /*0010*/  S2R R3, SR_TID.X ;  /* 0x0000000000037919 */ /* 0x000e2e0000002100 */
[----:B------:R-:W0:Y:S01]  /*0020*/  S2UR UR4, SR_CTAID.X ;  /* 0x00000000000479c3 */ /* 0x000e220000002500 */
[----:B------:R-:W1:Y:S07]  /*0030*/  LDCU UR5, c[0x0][0x398] ;  /* 0x00007300ff0577ac */ /* 0x000e6e0008000800 */
[----:B------:R-:W0:Y:S02]  /*0040*/  LDC R0, c[0x0][0x360] ;  /* 0x0000d800ff007b82 */ /* 0x000e240000000800 */
[----:B0-----:R-:W-:Y:S01]  /*0050*/  IMAD R0, R0, UR4, R3 ;  /* 0x0000000400007c24 */ /* 0x001fe2000f8e0203 */
[----:B------:R-:W0:Y:S04]  /*0060*/  LDCU UR4, c[0x0][0x3a0] ;  /* 0x00007400ff0477ac */ /* 0x000e280008000800 */
[----:B-1----:R-:W-:-:S13]  /*0070*/  ISETP.GE.U32.AND P0, PT, R0, UR5, PT ;  /* 0x0000000500007c0c */ /* 0x002fda000bf06070 */
[----:B0-----:R-:W-:Y:S05]  /*0080*/  @P0 EXIT ;  /* 0x000000000000094d */ /* 0x001fea0003800000 */
[----:B------:R-:W0:Y:S01]  /*0090*/  LDCU UR5, c[0x0][0x3a0] ;  /* 0x00007400ff0577ac */ /* 0x000e220008000800 */
[----:B------:R-:W-:Y:S01]  /*00a0*/  IMAD.MOV.U32 R8, RZ, RZ, RZ ;  /* 0x000000ffff087224 */ /* 0x000fe200078e00ff */
[----:B------:R-:W1:Y:S01]  /*00b0*/  LDCU UR6, c[0x0][0x390] ;  /* 0x00007200ff0677ac */ /* 0x000e620008000800 */
[----:B0-----:R-:W-:Y:S01]  /*00c0*/  UISETP.NE.AND UP0, UPT, UR5, URZ, UPT ;  /* 0x000000ff0500728c */ /* 0x001fe2000bf05270 */
[----:B-1----:R-:W-:-:S08]  /*00d0*/  IMAD.U32 R7, RZ, RZ, UR6 ;  /* 0x00000006ff077e24 */ /* 0x002fd0000f8e00ff */
[----:B------:R-:W-:Y:S05]  /*00e0*/  BRA.U !UP0, `(.L_x_0) ;  /* 0x0000000908487547 */ /* 0x000fea000b800000 */
[----:B------:R-:W-:-:S07]  /*00f0*/  IMAD.MOV.U32 R4, RZ, RZ, R0 ;  /* 0x000000ffff047224 */ /* 0x000fce00078e0000 */
.L_x_1:
[----:B------:R-:W-:-:S04]  /*0100*/  UIADD3 UR4, UPT, UPT, UR4, -0x1, URZ ;  /* 0xffffffff04047890 */ /* 0x000fc8000fffe0ff */
[----:B------:R-:W-:-:S04]  /*0110*/  USHF.L.U32 UR10, UR4, 0x2, URZ ;  /* 0x00000002040a7899 */ /* 0x000fc800080006ff */
[----:B------:R-:W-:Y:S02]  /*0120*/  UISETP.EQ.AND UP0, UPT, UR10, -0x4, UPT ;  /* 0xfffffffc0a00788c */ /* 0x000fe4000bf02270 */
[----:B------:R-:W-:Y:S02]  /*0130*/  UISETP.EQ.AND UP1, UPT, UR10, 0x2c, UPT ;  /* 0x0000002c0a00788c */ /* 0x000fe4000bf22270 */
[----:B------:R-:W-:Y:S02]  /*0140*/  UP2UR UR5, UPR, URZ, 0x1 ;  /* 0x00000001ff057883 */ /* 0x000fe40008000000 */
[----:B------:R-:W-:Y:S02]  /*0150*/  UISETP.EQ.AND UP2, UPT, UR10, 0x30, UPT ;  /* 0x000000300a00788c */ /* 0x000fe4000bf42270 */
[----:B------:R-:W-:Y:S02]  /*0160*/  UISETP.EQ.AND UP3, UPT, UR10, 0x34, UPT ;  /* 0x000000340a00788c */ /* 0x000fe4000bf62270 */
[----:B------:R-:W-:Y:S01]  /*0170*/  UISETP.EQ.AND UP4, UPT, UR10, 0x38, UPT ;  /* 0x000000380a00788c */ /* 0x000fe2000bf82270 */
[----:B------:R-:W0:Y:S01]  /*0180*/  @UP0 LDCU UR8, c[0x0][0x3a0] ;  /* 0x00007400ff0807ac */ /* 0x000e220008000800 */
[----:B------:R-:W-:-:S02]  /*0190*/  UISETP.EQ.AND UP0, UPT, UR10, URZ, UPT ;  /* 0x000000ff0a00728c */ /* 0x000fc4000bf02270 */
[----:B------:R-:W-:Y:S02]  /*01a0*/  UISETP.EQ.AND UP5, UPT, UR10, 0x3c, UPT ;  /* 0x0000003c0a00788c */ /* 0x000fe4000bfa2270 */
[----:B------:R-:W-:Y:S02]  /*01b0*/  UP2UR UR5, UPR, URZ, 0x1 ;  /* 0x00000001ff057883 */ /* 0x000fe40008000000 */
[----:B------:R-:W-:-:S05]  /*01c0*/  UISETP.EQ.AND UP6, UPT, UR10, 0x40, UPT ;  /* 0x000000400a00788c */ /* 0x000fca000bfc2270 */
[----:B0-----:R-:W0:Y:S01]  /*01d0*/  @UP0 LDCU UR8, c[0x0][0x3a4] ;  /* 0x00007480ff0807ac */ /* 0x001e220008000800 */
[----:B------:R-:W-:-:S04]  /*01e0*/  UISETP.EQ.AND UP0, UPT, UR10, 0x4, UPT ;  /* 0x000000040a00788c */ /* 0x000fc8000bf02270 */
[----:B------:R-:W-:-:S07]  /*01f0*/  UP2UR UR5, UPR, URZ, 0x1 ;  /* 0x00000001ff057883 */ /* 0x000fce0008000000 */
        /* <DEDUP_REMOVED lines=25> */
[----:B------:R-:W-:-:S11]  /*0390*/  UISETP.EQ.AND UP0, UPT, UR10, 0x28, UPT ;  /* 0x000000280a00788c */ /* 0x000fd6000bf02270 */
[----:B0-----:R-:W0:Y:S02]  /*03a0*/  @UP0 LDCU UR8, c[0x0][0x3cc] ;  /* 0x00007980ff0807ac */ /* 0x001e240008000800 */
[----:B0-----:R-:W0:Y:S02]  /*03b0*/  @UP1 LDCU UR8, c[0x0][0x3d0] ;  /* 0x00007a00ff0817ac */ /* 0x001e240008000800 */
[----:B0-----:R-:W0:Y:S02]  /*03c0*/  @UP2 LDCU UR8, c[0x0][0x3d4] ;  /* 0x00007a80ff0827ac */ /* 0x001e240008000800 */
[----:B0-----:R-:W0:Y:S02]  /*03d0*/  @UP3 LDCU UR8, c[0x0][0x3d8] ;  /* 0x00007b00ff0837ac */ /* 0x001e240008000800 */
[----:B0-----:R-:W0:Y:S02]  /*03e0*/  @UP4 LDCU UR8, c[0x0][0x3dc] ;  /* 0x00007b80ff0847ac */ /* 0x001e240008000800 */
[----:B0-----:R-:W0:Y:S02]  /*03f0*/  @UP5 LDCU UR8, c[0x0][0x3e0] ;  /* 0x00007c00ff0857ac */ /* 0x001e240008000800 */
[----:B0-----:R-:W0:Y:S01]  /*0400*/  @UP6 LDCU UR8, c[0x0][0x3e4] ;  /* 0x00007c80ff0867ac */ /* 0x001e220008000800 */
[----:B------:R-:W-:-:S11]  /*0410*/  UISETP.EQ.AND UP6, UPT, UR10, 0x44, UPT ;  /* 0x000000440a00788c */ /* 0x000fd6000bfc2270 */
        /* <DEDUP_REMOVED lines=12> */
[----:B0-----:R-:W0:Y:S02]  /*04e0*/  @UP6 LDCU UR8, c[0x0][0x400] ;  /* 0x00008000ff0867ac */ /* 0x001e240008000800 */
[----:B0-----:R-:W-:-:S09]  /*04f0*/  UISETP.NE.AND UP6, UPT, UR8, URZ, UPT ;  /* 0x000000ff0800728c */ /* 0x001fd2000bfc5270 */
[----:B------:R-:W-:Y:S05]  /*0500*/  BRA.U !UP6, `(.L_x_0) ;  /* 0x000000050e407547 */ /* 0x000fea000b800000 */
[----:B------:R-:W-:Y:S01]  /*0510*/  UISETP.EQ.AND UP6, UPT, UR10, -0x24, UPT ;  /* 0xffffffdc0a00788c */ /* 0x000fe2000bfc2270 */
[----:B------:R-:W0:Y:S01]  /*0520*/  I2F.U32.RP R5, UR8 ;  /* 0x0000000800057d06 */ /* 0x000e220008209000 */
[----:B------:R-:W-:Y:S01]  /*0530*/  UP2UR UR7, UPR, URZ, 0x20 ;  /* 0x00000020ff077883 */ /* 0x000fe20008000000 */
[----:B------:R-:W-:Y:S01]  /*0540*/  IMAD R9, RZ, RZ, -UR8 ;  /* 0x80000008ff097e24 */ /* 0x000fe2000f8e02ff */
[----:B------:R-:W-:Y:S01]  /*0550*/  UISETP.EQ.AND UP5, UPT, UR10, -0x4, UPT ;  /* 0xfffffffc0a00788c */ /* 0x000fe2000bfa2270 */
[----:B------:R-:W-:Y:S01]  /*0560*/  ISETP.NE.U32.AND P2, PT, RZ, UR8, PT ;  /* 0x00000008ff007c0c */ /* 0x000fe2000bf45070 */
[----:B------:R-:W-:Y:S02]  /*0570*/  UP2UR UR6, UPR, URZ, 0x10 ;  /* 0x00000010ff067883 */ /* 0x000fe40008000000 */
[----:B------:R-:W-:Y:S02]  /*0580*/  UISETP.EQ.AND UP4, UPT, UR10, URZ, UPT ;  /* 0x000000ff0a00728c */ /* 0x000fe4000bf82270 */
[----:B------:R-:W-:Y:S01]  /*0590*/  UP2UR UR5, UPR, URZ, 0x8 ;  /* 0x00000008ff057883 */ /* 0x000fe20008000000 */
[----:B------:R-:W1:Y:S01]  /*05a0*/  @UP6 LDCU UR9, c[0x0][0x3a0] ;  /* 0x00007400ff0967ac */ /* 0x000e620008000800 */
[----:B------:R-:W-:Y:S01]  /*05b0*/  UISETP.EQ.AND UP6, UPT, UR10, -0x20, UPT ;  /* 0xffffffe00a00788c */ /* 0x000fe2000bfc2270 */
[----:B0-----:R-:W0:Y:S01]  /*05c0*/  MUFU.RCP R5, R5 ;  /* 0x0000000500057308 */ /* 0x001e220000001000 */
[----:B------:R-:W-:-:S09]  /*05d0*/  UISETP.EQ.AND UP3, UPT, UR10, 0x4, UPT ;  /* 0x000000040a00788c */ /* 0x000fd2000bf62270 */
[----:B-1----:R-:W1:Y:S01]  /*05e0*/  @UP6 LDCU UR9, c[0x0][0x3a4] ;  /* 0x00007480ff0967ac */ /* 0x002e620008000800 */
[----:B------:R-:W-:Y:S01]  /*05f0*/  UISETP.EQ.AND UP6, UPT, UR10, -0x1c, UPT ;  /* 0xffffffe40a00788c */ /* 0x000fe2000bfc2270 */
[----:B0-----:R-:W-:-:S04]  /*0600*/  IADD3 R2, PT, PT, R5, 0xffffffe, RZ ;  /* 0x0ffffffe05027810 */ /* 0x001fc80007ffe0ff */
[----:B------:R0:W2:Y:S06]  /*0610*/  F2I.FTZ.U32.TRUNC.NTZ R3, R2 ;  /* 0x0000000200037305 */ /* 0x0000ac000021f000 */
[----:B-1----:R-:W1:Y:S01]  /*0620*/  @UP6 LDCU UR9, c[0x0][0x3a8] ;  /* 0x00007500ff0967ac */ /* 0x002e620008000800 */
[----:B------:R-:W-:Y:S01]  /*0630*/  UISETP.EQ.AND UP6, UPT, UR10, -0x18, UPT ;  /* 0xffffffe80a00788c */ /* 0x000fe2000bfc2270 */
[----:B0-----:R-:W-:Y:S02]  /*0640*/  IMAD.MOV.U32 R2, RZ, RZ, RZ ;  /* 0x000000ffff027224 */ /* 0x001fe400078e00ff */
[----:B--2---:R-:W-:-:S08]  /*0650*/  IMAD R9, R9, R3, RZ ;  /* 0x0000000309097224 */ /* 0x004fd000078e02ff */
[----:B-1----:R-:W0:Y:S01]  /*0660*/  @UP6 LDCU UR9, c[0x0][0x3ac] ;  /* 0x00007580ff0967ac */ /* 0x002e220008000800 */
[----:B------:R-:W-:Y:S01]  /*0670*/  IMAD.HI.U32 R3, R3, R9, R2 ;  /* 0x0000000903037227 */ /* 0x000fe200078e0002 */
[----:B------:R-:W-:Y:S01]  /*0680*/  MOV R2, R7 ;  /* 0x0000000700027202 */ /* 0x000fe20000000f00 */
[----:B------:R-:W-:-:S04]  /*0690*/  UISETP.EQ.AND UP6, UPT, UR10, -0x14, UPT ;  /* 0xffffffec0a00788c */ /* 0x000fc8000bfc2270 */
[----:B------:R-:W-:-:S04]  /*06a0*/  IMAD.HI.U32 R6, R3, R4, RZ ;  /* 0x0000000403067227 */ /* 0x000fc800078e00ff */
[----:B------:R-:W-:-:S03]  /*06b0*/  IMAD.MOV R3, RZ, RZ, -R6 ;  /* 0x000000ffff037224 */ /* 0x000fc600078e0a06 */
[----:B0-----:R-:W0:Y:S01]  /*06c0*/  @UP6 LDCU UR9, c[0x0][0x3b0] ;  /* 0x00007600ff0967ac */ /* 0x001e220008000800 */
[----:B------:R-:W-:Y:S01]  /*06d0*/  IMAD R3, R3, UR8, R4 ;  /* 0x0000000803037c24 */ /* 0x000fe2000f8e0204 */
[----:B------:R-:W-:-:S04]  /*06e0*/  UISETP.EQ.AND UP6, UPT, UR10, -0x10, UPT ;  /* 0xfffffff00a00788c */ /* 0x000fc8000bfc2270 */
[----:B------:R-:W-:-:S07]  /*06f0*/  ISETP.GE.U32.AND P0, PT, R3, UR8, PT ;  /* 0x0000000803007c0c */ /* 0x000fce000bf06070 */
[----:B0-----:R-:W0:Y:S01]  /*0700*/  @UP6 LDCU UR9, c[0x0][0x3b4] ;  /* 0x00007680ff0967ac */ /* 0x001e220008000800 */
[----:B------:R-:W-:-:S05]  /*0710*/  UISETP.EQ.AND UP6, UPT, UR10, -0xc, UPT ;  /* 0xfffffff40a00788c */ /* 0x000fca000bfc2270 */
[----:B------:R-:W-:Y:S01]  /*0720*/  @P0 IADD3 R3, PT, PT, R3, -UR8, RZ ;  /* 0x8000000803030c10 */ /* 0x000fe2000fffe0ff */
[----:B------:R-:W-:-:S03]  /*0730*/  @P0 VIADD R6, R6, 0x1 ;  /* 0x0000000106060836 */ /* 0x000fc60000000000 */
[----:B------:R-:W-:Y:S01]  /*0740*/  ISETP.GE.U32.AND P1, PT, R3, UR8, PT ;  /* 0x0000000803007c0c */ /* 0x000fe2000bf26070 */
[----:B------:R-:W-:Y:S01]  /*0750*/  IMAD.MOV.U32 R3, RZ, RZ, R8 ;  /* 0x000000ffff037224 */ /* 0x000fe200078e0008 */
[----:B0-----:R-:W0:Y:S01]  /*0760*/  @UP6 LDCU UR9, c[0x0][0x3b8] ;  /* 0x00007700ff0967ac */ /* 0x001e220008000800 */
[----:B------:R-:W-:-:S10]  /*0770*/  UISETP.EQ.AND UP6, UPT, UR10, -0x8, UPT ;  /* 0xfffffff80a00788c */ /* 0x000fd4000bfc2270 */
[----:B------:R-:W-:Y:S01]  /*0780*/  @P1 VIADD R6, R6, 0x1 ;  /* 0x0000000106061836 */ /* 0x000fe20000000000 */
[----:B------:R-:W-:-:S05]  /*0790*/  @!P2 LOP3.LUT R6, RZ, UR8, RZ, 0x33, !PT ;  /* 0x00000008ff06ac12 */ /* 0x000fca000f8e33ff */
[----:B------:R-:W-:Y:S01]  /*07a0*/  IMAD.MOV R5, RZ, RZ, -R6 ;  /* 0x000000ffff057224 */ /* 0x000fe200078e0a06 */
[----:B0-----:R-:W0:Y:S03]  /*07b0*/  @UP6 LDCU UR9, c[0x0][0x3bc] ;  /* 0x00007780ff0967ac */ /* 0x001e260008000800 */
[----:B------:R-:W-:Y:S01]  /*07c0*/  IMAD R5, R5, UR8, R4 ;  /* 0x0000000805057c24 */ /* 0x000fe2000f8e0204 */
[----:B------:R-:W-:Y:S01]  /*07d0*/  MOV R4, R6 ;  /* 0x0000000600047202 */ /* 0x000fe20000000f00 */
[----:B------:R-:W-:Y:S01]  /*07e0*/  UISETP.EQ.AND UP6, UPT, UR10, 0x8, UPT ;  /* 0x000000080a00788c */ /* 0x000fe2000bfc2270 */
[----:B0-----:R-:W0:Y:S01]  /*07f0*/  @UP5 LDCU UR9, c[0x0][0x3c0] ;  /* 0x00007800ff0957ac */ /* 0x001e220008000800 */
[----:B------:R-:W-:Y:S01]  /*0800*/  UISETP.EQ.AND UP5, UPT, UR10, 0xc, UPT ;  /* 0x0000000c0a00788c */ /* 0x000fe2000bfa2270 */
[----:B0-----:R-:W0:Y:S01]  /*0810*/  @UP4 LDCU UR9, c[0x0][0x3c4] ;  /* 0x00007880ff0947ac */ /* 0x001e220008000800 */
[----:B------:R-:W-:Y:S01]  /*0820*/  UISETP.EQ.AND UP4, UPT, UR10, 0x10, UPT ;  /* 0x000000100a00788c */ /* 0x000fe2000bf82270 */
[----:B0-----:R-:W0:Y:S01]  /*0830*/  @UP3 LDCU UR9, c[0x0][0x3c8] ;  /* 0x00007900ff0937ac */ /* 0x001e220008000800 */
[----:B------:R-:W-:-:S05]  /*0840*/  UISETP.EQ.AND UP3, UPT, UR10, 0x14, UPT ;  /* 0x000000140a00788c */ /* 0x000fca000bf62270 */
[----:B0-----:R-:W0:Y:S02]  /*0850*/  @UP6 LDCU UR9, c[0x0][0x3cc] ;  /* 0x00007980ff0967ac */ /* 0x001e240008000800 */
[----:B0-----:R-:W0:Y:S02]  /*0860*/  @UP5 LDCU UR9, c[0x0][0x3d0] ;  /* 0x00007a00ff0957ac */ /* 0x001e240008000800 */
[----:B0-----:R-:W0:Y:S02]  /*0870*/  @UP4 LDCU UR9, c[0x0][0x3d4] ;  /* 0x00007a80ff0947ac */ /* 0x001e240008000800 */
[----:B0-----:R-:W0:Y:S01]  /*0880*/  @UP3 LDCU UR9, c[0x0][0x3d8] ;  /* 0x00007b00ff0937ac */ /* 0x001e220008000800 */
[----:B------:R-:W-:Y:S02]  /*0890*/  UISETP.EQ.AND UP3, UPT, UR10, 0x18, UPT ;  /* 0x000000180a00788c */ /* 0x000fe4000bf62270 */
[----:B------:R-:W-:Y:S02]  /*08a0*/  UISETP.EQ.AND UP4, UPT, UR10, 0x1c, UPT ;  /* 0x0000001c0a00788c */ /* 0x000fe4000bf82270 */
[----:B------:R-:W-:-:S02]  /*08b0*/  UISETP.EQ.AND UP5, UPT, UR10, 0x20, UPT ;  /* 0x000000200a00788c */ /* 0x000fc4000bfa2270 */
[----:B------:R-:W-:-:S05]  /*08c0*/  UISETP.EQ.AND UP6, UPT, UR10, 0x24, UPT ;  /* 0x000000240a00788c */ /* 0x000fca000bfc2270 */
[----:B0-----:R-:W0:Y:S02]  /*08d0*/  @UP3 LDCU UR9, c[0x0][0x3dc] ;  /* 0x00007b80ff0937ac */ /* 0x001e240008000800 */
[----:B0-----:R-:W0:Y:S01]  /*08e0*/  @UP4 LDCU UR9, c[0x0][0x3e0] ;  /* 0x00007c00ff0947ac */ /* 0x001e220008000800 */
[----:B------:R-:W-:Y:S01]  /*08f0*/  UISETP.NE.AND UP3, UPT, UR5, URZ, UPT ;  /* 0x000000ff0500728c */ /* 0x000fe2000bf65270 */
[----:B0-----:R-:W0:Y:S01]  /*0900*/  @UP5 LDCU UR9, c[0x0][0x3e4] ;  /* 0x00007c80ff0957ac */ /* 0x001e220008000800 */
[----:B------:R-:W-:Y:S01]  /*0910*/  UISETP.NE.AND UP4, UPT, UR6, URZ, UPT ;  /* 0x000000ff0600728c */ /* 0x000fe2000bf85270 */
[----:B0-----:R-:W0:Y:S01]  /*0920*/  @UP6 LDCU UR9, c[0x0][0x3e8] ;  /* 0x00007d00ff0967ac */ /* 0x001e220008000800 */
[----:B------:R-:W-:Y:S01]  /*0930*/  UISETP.NE.AND UP5, UPT, UR7, URZ, UPT ;  /* 0x000000ff0700728c */ /* 0x000fe2000bfa5270 */
[----:B0-----:R-:W0:Y:S02]  /*0940*/  @UP0 LDCU UR9, c[0x0][0x3ec] ;  /* 0x00007d80ff0907ac */ /* 0x001e240008000800 */
[----:B0-----:R-:W0:Y:S02]  /*0950*/  @UP1 LDCU UR9, c[0x0][0x3f0] ;  /* 0x00007e00ff0917ac */ /* 0x001e240008000800 */
[----:B0-----:R-:W0:Y:S02]  /*0960*/  @UP2 LDCU UR9, c[0x0][0x3f4] ;  /* 0x00007e80ff0927ac */ /* 0x001e240008000800 */
[----:B0-----:R-:W0:Y:S02]  /*0970*/  @UP3 LDCU UR9, c[0x0][0x3f8] ;  /* 0x00007f00ff0937ac */ /* 0x001e240008000800 */
[----:B0-----:R-:W0:Y:S02]  /*0980*/  @UP4 LDCU UR9, c[0x0][0x3fc] ;  /* 0x00007f80ff0947ac */ /* 0x001e240008000800 */
[----:B0-----:R-:W0:Y:S01]  /*0990*/  @UP5 LDCU UR9, c[0x0][0x400] ;  /* 0x00008000ff0957ac */ /* 0x001e220008000800 */
[----:B------:R-:W-:-:S02]  /*09a0*/  UISETP.NE.AND UP0, UPT, UR4, URZ, UPT ;  /* 0x000000ff0400728c */ /* 0x000fc4000bf05270 */
[----:B0-----:R-:W-:Y:S02]  /*09b0*/  USHF.R.S32.HI UR5, URZ, 0x1f, UR9 ;  /* 0x0000001fff057899 */ /* 0x001fe40008011409 */
[----:B------:R-:W-:-:S04]  /*09c0*/  IMAD.WIDE.U32 R2, R5, UR9, R2 ;  /* 0x0000000905027c25 */ /* 0x000fc8000f8e0002 */
[----:B------:R-:W-:Y:S02]  /*09d0*/  IMAD.MOV.U32 R7, RZ, RZ, R2 ;  /* 0x000000ffff077224 */ /* 0x000fe400078e0002 */
[----:B------:R-:W-:-:S04]  /*09e0*/  IMAD R5, R5, UR5, RZ ;  /* 0x0000000505057c24 */ /* 0x000fc8000f8e02ff */
[----:B------:R-:W-:Y:S01]  /*09f0*/  IMAD.IADD R8, R3, 0x1, R5 ;  /* 0x0000000103087824 */ /* 0x000fe200078e0205 */
[----:B------:R-:W-:Y:S06]  /*0a00*/  BRA.U UP0, `(.L_x_1) ;  /* 0xfffffff500bc7547 */ /* 0x000fec000b83ffff */
.L_x_0:
[----:B------:R-:W0:Y:S01]  /*0a10*/  LDC.64 R4, c[0x0][0x388] ;  /* 0x0000e200ff047b82 */ /* 0x000e220000000a00 */
[----:B------:R-:W1:Y:S01]  /*0a20*/  LDCU UR4, c[0x0][0x394] ;  /* 0x00007280ff0477ac */ /* 0x000e620008000800 */
[----:B------:R-:W-:Y:S01]  /*0a30*/  BSSY.RECONVERGENT B0, `(.L_x_2) ;  /* 0x000010e000007945 */ /* 0x000fe20003800200 */
[----:B------:R-:W2:Y:S01]  /*0a40*/  LDCU UR10, c[0x0][0x39c] ;  /* 0x00007380ff0a77ac */ /* 0x000ea20008000800 */
[----:B------:R-:W3:Y:S01]  /*0a50*/  LDCU.64 UR12, c[0x0][0x380] ;  /* 0x00007000ff0c77ac */ /* 0x000ee20008000a00 */
[----:B------:R-:W4:Y:S01]  /*0a60*/  LDCU.64 UR8, c[0x0][0x358] ;  /* 0x00006b00ff0877ac */ /* 0x000f220008000a00 */
[----:B-1----:R-:W-:Y:S02]  /*0a70*/  VIADD R11, R0, UR4 ;  /* 0x00000004000b7c36 */ /* 0x002fe40008000000 */
[----:B--2---:R-:W-:-:S04]  /*0a80*/  IMAD.WIDE.U32 R2, R7, UR10, RZ ;  /* 0x0000000a07027c25 */ /* 0x004fc8000f8e00ff */
[----:B0-----:R-:W-:Y:S01]  /*0a90*/  IMAD.WIDE.U32 R4, R11, UR10, R4 ;  /* 0x0000000a0b047c25 */ /* 0x001fe2000f8e0004 */
[----:B---3--:R-:W-:-:S03]  /*0aa0*/  IADD3 R6, P1, PT, R2, UR12, RZ ;  /* 0x0000000c02067c10 */ /* 0x008fc6000ff3e0ff */
[----:B------:R-:W-:Y:S01]  /*0ab0*/  IMAD R9, R8, UR10, RZ ;  /* 0x0000000a08097c24 */ /* 0x000fe2000f8e02ff */
[----:B------:R-:W-:Y:S01]  /*0ac0*/  LOP3.LUT R0, R6, R4, RZ, 0xfc, !PT ;  /* 0x0000000406007212 */ /* 0x000fe200078efcff */
[----:B------:R-:W-:-:S03]  /*0ad0*/  IMAD.WIDE.U32 R10, R11, UR10, RZ ;  /* 0x0000000a0b0a7c25 */ /* 0x000fc6000f8e00ff */
[----:B------:R-:W-:Y:S01]  /*0ae0*/  LOP3.LUT P0, RZ, R0, 0x7, RZ, 0xc0, !PT ;  /* 0x0000000700ff7812 */ /* 0x000fe2000780c0ff */
[----:B------:R-:W-:-:S05]  /*0af0*/  IMAD.IADD R9, R3, 0x1, R9 ;  /* 0x0000000103097824 */ /* 0x000fca00078e0209 */
[----:B------:R-:W-:-:S07]  /*0b00*/  IADD3.X R7, PT, PT, R9, UR13, RZ, P1, !PT ;  /* 0x0000000d09077c10 */ /* 0x000fce0008ffe4ff */
[----:B----4-:R-:W-:Y:S05]  /*0b10*/  @P0 BRA `(.L_x_3) ;  /* 0x0000000400f40947 */ /* 0x010fea0003800000 */
[----:B------:R-:W-:-:S09]  /*0b20*/  UISETP.GE.U32.AND UP0, UPT, UR10, 0x8, UPT ;  /* 0x000000080a00788c */ /* 0x000fd2000bf06070 */
[----:B------:R-:W-:Y:S05]  /*0b30*/  BRA.U !UP0, `(.L_x_4) ;  /* 0x0000000508e07547 */ /* 0x000fea000b800000 */
[----:B------:R-:W-:Y:S01]  /*0b40*/  USHF.R.U32.HI UR4, URZ, 0x3, UR10 ;  /* 0x00000003ff047899 */ /* 0x000fe2000801160a */
[----:B------:R-:W-:-:S03]  /*0b50*/  IMAD.MOV.U32 R13, RZ, RZ, RZ ;  /* 0x000000ffff0d7224 */ /* 0x000fc600078e00ff */
[----:B------:R-:W-:Y:S02]  /*0b60*/  UIADD3 UR5, UPT, UPT, UR4, -0x1, URZ ;  /* 0xffffffff04057890 */ /* 0x000fe4000fffe0ff */
[----:B------:R-:W-:Y:S02]  /*0b70*/  ULOP3.LUT UR6, UR4, 0xf, URZ, 0xc0, !UPT ;  /* 0x0000000f04067892 */ /* 0x000fe4000f8ec0ff */
[----:B------:R-:W-:Y:S02]  /*0b80*/  UISETP.GE.U32.AND UP0, UPT, UR5, 0xf, UPT ;  /* 0x0000000f0500788c */ /* 0x000fe4000bf06070 */
[----:B------:R-:W-:-:S07]  /*0b90*/  UISETP.NE.AND UP1, UPT, UR6, URZ, UPT ;  /* 0x000000ff0600728c */ /* 0x000fce000bf25270 */
[----:B------:R-:W-:Y:S05]  /*0ba0*/  BRA.U !UP0, `(.L_x_5) ;  /* 0x0000000108c87547 */ /* 0x000fea000b800000 */
[----:B------:R-:W-:Y:S01]  /*0bb0*/  ULOP3.LUT UR5, UR4, 0x1ffffff0, URZ, 0xc0, !UPT ;  /* 0x1ffffff004057892 */ /* 0x000fe2000f8ec0ff */
[----:B------:R-:W-:Y:S02]  /*0bc0*/  IADD3 R0, P1, PT, R4, 0x40, RZ ;  /* 0x0000004004007810 */ /* 0x000fe40007f3e0ff */
[----:B------:R-:W-:Y:S01]  /*0bd0*/  IADD3 R12, P0, PT, R6, 0x40, RZ ;  /* 0x00000040060c7810 */ /* 0x000fe20007f1e0ff */
[----:B------:R-:W-:Y:S02]  /*0be0*/  UIADD3 UR7, UPT, UPT, -UR5, URZ, URZ ;  /* 0x000000ff05077290 */ /* 0x000fe4000fffe1ff */
[----:B------:R-:W-:Y:S01]  /*0bf0*/  IMAD.X R27, RZ, RZ, R5, P1 ;  /* 0x000000ffff1b7224 */ /* 0x000fe200008e0605 */
[----:B------:R-:W-:Y:S01]  /*0c00*/  IADD3.X R19, PT, PT, RZ, R7, RZ, P0, !PT ;  /* 0x00000007ff137210 */ /* 0x000fe200007fe4ff */
[----:B------:R-:W-:-:S08]  /*0c10*/  IMAD.U32 R13, RZ, RZ, UR5 ;  /* 0x00000005ff0d7e24 */ /* 0x000fd0000f8e00ff */
.L_x_6:
[----:B------:R-:W-:Y:S01]  /*0c20*/  MOV R16, R12 ;  /* 0x0000000c00107202 */ /* 0x000fe20000000f00 */
[----:B------:R-:W-:-:S05]  /*0c30*/  IMAD.MOV.U32 R17, RZ, RZ, R19 ;  /* 0x000000ffff117224 */ /* 0x000fca00078e0013 */
[----:B------:R-:W2:Y:S01]  /*0c40*/  LDG.E.64 R18, desc[UR8][R16.64+-0x40] ;  /* 0xffffc00810127981 */ /* 0x000ea2000c1e1b00 */
[----:B-1----:R-:W-:Y:S01]  /*0c50*/  IMAD.MOV.U32 R14, RZ, RZ, R0 ;  /* 0x000000ffff0e7224 */ /* 0x002fe200078e0000 */
[----:B------:R-:W-:-:S05]  /*0c60*/  MOV R15, R27 ;  /* 0x0000001b000f7202 */ /* 0x000fca0000000f00 */
[----:B--2---:R0:W-:Y:S04]  /*0c70*/  STG.E.64 desc[UR8][R14.64+-0x40], R18 ;  /* 0xffffc0120e007986 */ /* 0x0041e8000c101b08 */
[----:B------:R-:W2:Y:S04]  /*0c80*/  LDG.E.64 R20, desc[UR8][R16.64+-0x38] ;  /* 0xffffc80810147981 */ /* 0x000ea8000c1e1b00 */
[----:B--2---:R1:W-:Y:S04]  /*0c90*/  STG.E.64 desc[UR8][R14.64+-0x38], R20 ;  /* 0xffffc8140e007986 */ /* 0x0043e8000c101b08 */
[----:B------:R-:W2:Y:S04]  /*0ca0*/  LDG.E.64 R22, desc[UR8][R16.64+-0x30] ;  /* 0xffffd00810167981 */ /* 0x000ea8000c1e1b00 */
[----:B--2---:R2:W-:Y:S04]  /*0cb0*/  STG.E.64 desc[UR8][R14.64+-0x30], R22 ;  /* 0xffffd0160e007986 */ /* 0x0045e8000c101b08 */
[----:B------:R-:W3:Y:S04]  /*0cc0*/  LDG.E.64 R24, desc[UR8][R16.64+-0x28] ;  /* 0xffffd80810187981 */ /* 0x000ee8000c1e1b00 */
[----:B---3--:R3:W-:Y:S04]  /*0cd0*/  STG.E.64 desc[UR8][R14.64+-0x28], R24 ;  /* 0xffffd8180e007986 */ /* 0x0087e8000c101b08 */
[----:B------:R-:W4:Y:S04]  /*0ce0*/  LDG.E.64 R26, desc[UR8][R16.64+-0x20] ;  /* 0xffffe008101a7981 */ /* 0x000f28000c1e1b00 */
[----:B----4-:R4:W-:Y:S04]  /*0cf0*/  STG.E.64 desc[UR8][R14.64+-0x20], R26 ;  /* 0xffffe01a0e007986 */ /* 0x0109e8000c101b08 */
[----:B------:R-:W5:Y:S04]  /*0d00*/  LDG.E.64 R28, desc[UR8][R16.64+-0x18] ;  /* 0xffffe808101c7981 */ /* 0x000f68000c1e1b00 */
[----:B-----5:R5:W-:Y:S04]  /*0d10*/  STG.E.64 desc[UR8][R14.64+-0x18], R28 ;  /* 0xffffe81c0e007986 */ /* 0x020be8000c101b08 */
[----:B0-----:R-:W2:Y:S04]  /*0d20*/  LDG.E.64 R18, desc[UR8][R16.64+-0x10] ;  /* 0xfffff00810127981 */ /* 0x001ea8000c1e1b00 */
[----:B--2---:R0:W-:Y:S04]  /*0d30*/  STG.E.64 desc[UR8][R14.64+-0x10], R18 ;  /* 0xfffff0120e007986 */ /* 0x0041e8000c101b08 */
[----:B-1----:R-:W2:Y:S04]  /*0d40*/  LDG.E.64 R20, desc[UR8][R16.64+-0x8] ;  /* 0xfffff80810147981 */ /* 0x002ea8000c1e1b00 */
[----:B--2---:R1:W-:Y:S04]  /*0d50*/  STG.E.64 desc[UR8][R14.64+-0x8], R20 ;  /* 0xfffff8140e007986 */ /* 0x0043e8000c101b08 */
[----:B------:R-:W2:Y:S04]  /*0d60*/  LDG.E.64 R22, desc[UR8][R16.64] ;  /* 0x0000000810167981 */ /* 0x000ea8000c1e1b00 */
[----:B--2---:R2:W-:Y:S04]  /*0d70*/  STG.E.64 desc[UR8][R14.64], R22 ;  /* 0x000000160e007986 */ /* 0x0045e8000c101b08 */
[----:B---3--:R-:W3:Y:S04]  /*0d80*/  LDG.E.64 R24, desc[UR8][R16.64+0x8] ;  /* 0x0000080810187981 */ /* 0x008ee8000c1e1b00 */
[----:B---3--:R3:W-:Y:S04]  /*0d90*/  STG.E.64 desc[UR8][R14.64+0x8], R24 ;  /* 0x000008180e007986 */ /* 0x0087e8000c101b08 */
[----:B----4-:R-:W4:Y:S04]  /*0da0*/  LDG.E.64 R26, desc[UR8][R16.64+0x10] ;  /* 0x00001008101a7981 */ /* 0x010f28000c1e1b00 */
[----:B----4-:R-:W-:Y:S04]  /*0db0*/  STG.E.64 desc[UR8][R14.64+0x10], R26 ;  /* 0x0000101a0e007986 */ /* 0x010fe8000c101b08 */
[----:B-----5:R-:W4:Y:S04]  /*0dc0*/  LDG.E.64 R28, desc[UR8][R16.64+0x18] ;  /* 0x00001808101c7981 */ /* 0x020f28000c1e1b00 */
[----:B----4-:R-:W-:Y:S04]  /*0dd0*/  STG.E.64 desc[UR8][R14.64+0x18], R28 ;  /* 0x0000181c0e007986 */ /* 0x010fe8000c101b08 */
[----:B0-----:R-:W4:Y:S04]  /*0de0*/  LDG.E.64 R18, desc[UR8][R16.64+0x20] ;  /* 0x0000200810127981 */ /* 0x001f28000c1e1b00 */
[----:B----4-:R0:W-:Y:S04]  /*0df0*/  STG.E.64 desc[UR8][R14.64+0x20], R18 ;  /* 0x000020120e007986 */ /* 0x0101e8000c101b08 */
[----:B-1----:R-:W4:Y:S04]  /*0e00*/  LDG.E.64 R20, desc[UR8][R16.64+0x28] ;  /* 0x0000280810147981 */ /* 0x002f28000c1e1b00 */
[----:B----4-:R1:W-:Y:S04]  /*0e10*/  STG.E.64 desc[UR8][R14.64+0x28], R20 ;  /* 0x000028140e007986 */ /* 0x0103e8000c101b08 */
[----:B--2---:R-:W2:Y:S04]  /*0e20*/  LDG.E.64 R22, desc[UR8][R16.64+0x30] ;  /* 0x0000300810167981 */ /* 0x004ea8000c1e1b00 */
[----:B--2---:R1:W-:Y:S04]  /*0e30*/  STG.E.64 desc[UR8][R14.64+0x30], R22 ;  /* 0x000030160e007986 */ /* 0x0043e8000c101b08 */
[----:B---3--:R-:W2:Y:S01]  /*0e40*/  LDG.E.64 R24, desc[UR8][R16.64+0x38] ;  /* 0x0000380810187981 */ /* 0x008ea2000c1e1b00 */
[----:B------:R-:W-:Y:S01]  /*0e50*/  UIADD3 UR7, UPT, UPT, UR7, 0x10, URZ ;  /* 0x0000001007077890 */ /* 0x000fe2000fffe0ff */
[----:B------:R-:W-:-:S02]  /*0e60*/  IADD3 R12, P0, PT, R16, 0x80, RZ ;  /* 0x00000080100c7810 */ /* 0x000fc40007f1e0ff */
[----:B------:R-:W-:Y:S01]  /*0e70*/  IADD3 R0, P1, PT, R14, 0x80, RZ ;  /* 0x000000800e007810 */ /* 0x000fe20007f3e0ff */
[----:B------:R-:W-:Y:S02]  /*0e80*/  UISETP.NE.AND UP0, UPT, UR7, URZ, UPT ;  /* 0x000000ff0700728c */ /* 0x000fe4000bf05270 */
[----:B0-----:R-:W-:Y:S02]  /*0e90*/  IMAD.X R19, RZ, RZ, R17, P0 ;  /* 0x000000ffff137224 */ /* 0x001fe400000e0611 */
[----:B------:R-:W-:Y:S01]  /*0ea0*/  IMAD.X R27, RZ, RZ, R15, P1 ;  /* 0x000000ffff1b7224 */ /* 0x000fe200008e060f */
[----:B--2---:R1:W-:Y:S04]  /*0eb0*/  STG.E.64 desc[UR8][R14.64+0x38], R24 ;  /* 0x000038180e007986 */ /* 0x0043e8000c101b08 */
[----:B------:R-:W-:Y:S05]  /*0ec0*/  BRA.U UP0, `(.L_x_6) ;  /* 0xfffffffd00547547 */ /* 0x000fea000b83ffff */
.L_x_5:
[----:B------:R-:W-:Y:S05]  /*0ed0*/  BRA.U !UP1, `(.L_x_4) ;  /* 0x0000000109f87547 */ /* 0x000fea000b800000 */
[----:B------:R-:W-:Y:S02]  /*0ee0*/  UISETP.GE.U32.AND UP0, UPT, UR6, 0x8, UPT ;  /* 0x000000080600788c */ /* 0x000fe4000bf06070 */
[----:B------:R-:W-:-:S04]  /*0ef0*/  ULOP3.LUT UR5, UR4, 0x7, URZ, 0xc0, !UPT ;  /* 0x0000000704057892 */ /* 0x000fc8000f8ec0ff */
[----:B------:R-:W-:-:S03]  /*0f00*/  UISETP.NE.AND UP1, UPT, UR5, URZ, UPT ;  /* 0x000000ff0500728c */ /* 0x000fc6000bf25270 */
[----:B------:R-:W-:Y:S08]  /*0f10*/  BRA.U !UP0, `(.L_x_7) ;  /* 0x00000001084c7547 */ /* 0x000ff0000b800000 */
[----:B------:R-:W-:-:S05]  /*0f20*/  IMAD.WIDE.U32 R16, R13, 0x8, R6 ;  /* 0x000000080d107825 */ /* 0x000fca00078e0006 */
[----:B------:R-:W2:Y:S01]  /*0f30*/  LDG.E.64 R18, desc[UR8][R16.64] ;  /* 0x0000000810127981 */ /* 0x000ea2000c1e1b00 */
[----:B-1----:R-:W-:-:S05]  /*0f40*/  IMAD.WIDE.U32 R14, R13, 0x8, R4 ;  /* 0x000000080d0e7825 */ /* 0x002fca00078e0004 */
[----:B--2---:R0:W-:Y:S04]  /*0f50*/  STG.E.64 desc[UR8][R14.64], R18 ;  /* 0x000000120e007986 */ /* 0x0041e8000c101b08 */
[----:B------:R-:W2:Y:S04]  /*0f60*/  LDG.E.64 R20, desc[UR8][R16.64+0x8] ;  /* 0x0000080810147981 */ /* 0x000ea8000c1e1b00 */
[----:B--2---:R1:W-:Y:S04]  /*0f70*/  STG.E.64 desc[UR8][R14.64+0x8], R20 ;  /* 0x000008140e007986 */ /* 0x0043e8000c101b08 */
[----:B------:R-:W2:Y:S04]  /*0f80*/  LDG.E.64 R22, desc[UR8][R16.64+0x10] ;  /* 0x0000100810167981 */ /* 0x000ea8000c1e1b00 */
[----:B--2---:R2:W-:Y:S04]  /*0f90*/  STG.E.64 desc[UR8][R14.64+0x10], R22 ;  /* 0x000010160e007986 */ /* 0x0045e8000c101b08 */
[----:B------:R-:W3:Y:S04]  /*0fa0*/  LDG.E.64 R24, desc[UR8][R16.64+0x18] ;  /* 0x0000180810187981 */ /* 0x000ee8000c1e1b00 */
[----:B---3--:R2:W-:Y:S04]  /*0fb0*/  STG.E.64 desc[UR8][R14.64+0x18], R24 ;  /* 0x000018180e007986 */ /* 0x0085e8000c101b08 */
[----:B------:R-:W3:Y:S04]  /*0fc0*/  LDG.E.64 R26, desc[UR8][R16.64+0x20] ;  /* 0x00002008101a7981 */ /* 0x000ee8000c1e1b00 */
[----:B---3--:R2:W-:Y:S04]  /*0fd0*/  STG.E.64 desc[UR8][R14.64+0x20], R26 ;  /* 0x0000201a0e007986 */ /* 0x0085e8000c101b08 */
[----:B------:R-:W3:Y:S04]  /*0fe0*/  LDG.E.64 R28, desc[UR8][R16.64+0x28] ;  /* 0x00002808101c7981 */ /* 0x000ee8000c1e1b00 */
[----:B---3--:R2:W-:Y:S04]  /*0ff0*/  STG.E.64 desc[UR8][R14.64+0x28], R28 ;  /* 0x0000281c0e007986 */ /* 0x0085e8000c101b08 */
[----:B0-----:R-:W3:Y:S04]  /*1000*/  LDG.E.64 R18, desc[UR8][R16.64+0x30] ;  /* 0x0000300810127981 */ /* 0x001ee8000c1e1b00 */
[----:B---3--:R2:W-:Y:S04]  /*1010*/  STG.E.64 desc[UR8][R14.64+0x30], R18 ;  /* 0x000030120e007986 */ /* 0x0085e8000c101b08 */
[----:B-1----:R-:W3:Y:S01]  /*1020*/  LDG.E.64 R20, desc[UR8][R16.64+0x38] ;  /* 0x0000380810147981 */ /* 0x002ee2000c1e1b00 */
[----:B------:R-:W-:-:S03]  /*1030*/  IADD3 R13, PT, PT, R13, 0x8, RZ ;  /* 0x000000080d0d7810 */ /* 0x000fc60007ffe0ff */
[----:B---3--:R2:W-:Y:S04]  /*1040*/  STG.E.64 desc[UR8][R14.64+0x38], R20 ;  /* 0x000038140e007986 */ /* 0x0085e8000c101b08 */
.L_x_7:
[----:B------:R-:W-:Y:S05]  /*1050*/  BRA.U !UP1, `(.L_x_4) ;  /* 0x0000000109987547 */ /* 0x000fea000b800000 */
[----:B------:R-:W-:Y:S02]  /*1060*/  UISETP.GE.U32.AND UP0, UPT, UR5, 0x4, UPT ;  /* 0x000000040500788c */ /* 0x000fe4000bf06070 */
[----:B------:R-:W-:-:S04]  /*1070*/  ULOP3.LUT UR4, UR4, 0x3, URZ, 0xc0, !UPT ;  /* 0x0000000304047892 */ /* 0x000fc8000f8ec0ff */
[----:B------:R-:W-:-:S03]  /*1080*/  UISETP.NE.AND UP1, UPT, UR4, URZ, UPT ;  /* 0x000000ff0400728c */ /* 0x000fc6000bf25270 */
[----:B------:R-:W-:Y:S08]  /*1090*/  BRA.U !UP0, `(.L_x_8) ;  /* 0x00000001082c7547 */ /* 0x000ff0000b800000 */
[----:B--2---:R-:W-:-:S05]  /*10a0*/  IMAD.WIDE.U32 R18, R13, 0x8, R6 ;  /* 0x000000080d127825 */ /* 0x004fca00078e0006 */
[----:B------:R-:W2:Y:S01]  /*10b0*/  LDG.E.64 R6, desc[UR8][R18.64] ;  /* 0x0000000812067981 */ /* 0x000ea2000c1e1b00 */
[----:B-1----:R-:W-:-:S05]  /*10c0*/  IMAD.WIDE.U32 R20, R13, 0x8, R4 ;  /* 0x000000080d147825 */ /* 0x002fca00078e0004 */
[----:B--2---:R0:W-:Y:S04]  /*10d0*/  STG.E.64 desc[UR8][R20.64], R6 ;  /* 0x0000000614007986 */ /* 0x0041e8000c101b08 */
[----:B------:R-:W2:Y:S04]  /*10e0*/  LDG.E.64 R4, desc[UR8][R18.64+0x8] ;  /* 0x0000080812047981 */ /* 0x000ea8000c1e1b00 */
[----:B--2---:R0:W-:Y:S04]  /*10f0*/  STG.E.64 desc[UR8][R20.64+0x8], R4 ;  /* 0x0000080414007986 */ /* 0x0041e8000c101b08 */
[----:B------:R-:W2:Y:S04]  /*1100*/  LDG.E.64 R14, desc[UR8][R18.64+0x10] ;  /* 0x00001008120e7981 */ /* 0x000ea8000c1e1b00 */
[----:B--2---:R0:W-:Y:S04]  /*1110*/  STG.E.64 desc[UR8][R20.64+0x10], R14 ;  /* 0x0000100e14007986 */ /* 0x0041e8000c101b08 */
[----:B------:R-:W2:Y:S01]  /*1120*/  LDG.E.64 R16, desc[UR8][R18.64+0x18] ;  /* 0x0000180812107981 */ /* 0x000ea2000c1e1b00 */
[----:B------:R-:W-:-:S03]  /*1130*/  VIADD R13, R13, 0x4 ;  /* 0x000000040d0d7836 */ /* 0x000fc60000000000 */
[----:B--2---:R0:W-:Y:S04]  /*1140*/  STG.E.64 desc[UR8][R20.64+0x18], R16 ;  /* 0x0000181014007986 */ /* 0x0041e8000c101b08 */
.L_x_8:
[----:B------:R-:W-:Y:S05]  /*1150*/  BRA.U !UP1, `(.L_x_4) ;  /* 0x0000000109587547 */ /* 0x000fea000b800000 */
[----:B------:R-:W3:Y:S01]  /*1160*/  LDCU.64 UR6, c[0x0][0x388] ;  /* 0x00007100ff0677ac */ /* 0x000ee20008000a00 */
[----:B------:R-:W-:Y:S02]  /*1170*/  IMAD.MOV.U32 R8, RZ, RZ, R2 ;  /* 0x000000ffff087224 */ /* 0x000fe400078e0002 */
[----:B0-----:R-:W-:Y:S01]  /*1180*/  IMAD.WIDE.U32 R4, R13, 0x8, R10 ;  /* 0x000000080d047825 */ /* 0x001fe200078e000a */
[----:B------:R-:W-:-:S03]  /*1190*/  UIADD3 UR4, UPT, UPT, -UR4, URZ, URZ ;  /* 0x000000ff04047290 */ /* 0x000fc6000fffe1ff */
[----:B------:R-:W-:-:S03]  /*11a0*/  IMAD.WIDE.U32 R6, R13, 0x8, R8 ;  /* 0x000000080d067825 */ /* 0x000fc600078e0008 */
[----:B------:R-:W-:-:S04]  /*11b0*/  IADD3 R0, P1, PT, R6, UR12, RZ ;  /* 0x0000000c06007c10 */ /* 0x000fc8000ff3e0ff */
[----:B------:R-:W-:Y:S02]  /*11c0*/  IADD3.X R13, PT, PT, R7, UR13, RZ, P1, !PT ;  /* 0x0000000d070d7c10 */ /* 0x000fe40008ffe4ff */
[----:B---3--:R-:W-:-:S04]  /*11d0*/  IADD3 R12, P0, PT, R4, UR6, RZ ;  /* 0x00000006040c7c10 */ /* 0x008fc8000ff1e0ff */
[----:B-12---:R-:W-:-:S09]  /*11e0*/  IADD3.X R15, PT, PT, R5, UR7, RZ, P0, !PT ;  /* 0x00000007050f7c10 */ /* 0x006fd200087fe4ff */
.L_x_9:
[----:B---3--:R-:W-:Y:S01]  /*11f0*/  MOV R4, R0 ;  /* 0x0000000000047202 */ /* 0x008fe20000000f00 */
[----:B------:R-:W-:-:S06]  /*1200*/  IMAD.MOV.U32 R5, RZ, RZ, R13 ;  /* 0x000000ffff057224 */ /* 0x000fcc00078e000d */
[----:B------:R-:W2:Y:S01]  /*1210*/  LDG.E.64 R4, desc[UR8][R4.64] ;  /* 0x0000000804047981 */ /* 0x000ea2000c1e1b00 */
[----:B------:R-:W-:Y:S01]  /*1220*/  IMAD.MOV.U32 R6, RZ, RZ, R12 ;  /* 0x000000ffff067224 */ /* 0x000fe200078e000c */
[----:B------:R-:W-:Y:S01]  /*1230*/  MOV R7, R15 ;  /* 0x0000000f00077202 */ /* 0x000fe20000000f00 */
[----:B------:R-:W-:Y:S01]  /*1240*/  UIADD3 UR4, UPT, UPT, UR4, 0x1, URZ ;  /* 0x0000000104047890 */ /* 0x000fe2000fffe0ff */
[----:B------:R-:W-:Y:S02]  /*1250*/  IADD3 R12, P0, PT, R12, 0x8, RZ ;  /* 0x000000080c0c7810 */ /* 0x000fe40007f1e0ff */
[----:B------:R-:W-:Y:S01]  /*1260*/  IADD3 R0, P1, PT, R0, 0x8, RZ ;  /* 0x0000000800007810 */ /* 0x000fe20007f3e0ff */
[----:B------:R-:W-:Y:S02]  /*1270*/  UISETP.NE.AND UP0, UPT, UR4, URZ, UPT ;  /* 0x000000ff0400728c */ /* 0x000fe4000bf05270 */
[----:B------:R-:W-:Y:S02]  /*1280*/  IMAD.X R15, RZ, RZ, R15, P0 ;  /* 0x000000ffff0f7224 */ /* 0x000fe400000e060f */
[----:B------:R-:W-:Y:S01]  /*1290*/  IMAD.X R13, RZ, RZ, R13, P1 ;  /* 0x000000ffff0d7224 */ /* 0x000fe200008e060d */
[----:B--2---:R3:W-:Y:S04]  /*12a0*/  STG.E.64 desc[UR8][R6.64], R4 ;  /* 0x0000000406007986 */ /* 0x0047e8000c101b08 */
[----:B------:R-:W-:Y:S05]  /*12b0*/  BRA.U UP0, `(.L_x_9) ;  /* 0xfffffffd00cc7547 */ /* 0x000fea000b83ffff */
.L_x_4:
[----:B------:R-:W-:-:S06]  /*12c0*/  ULOP3.LUT UR4, UR10, 0xfffffff8, URZ, 0xc0, !UPT ;  /* 0xfffffff80a047892 */ /* 0x000fcc000f8ec0ff */
[----:B------:R-:W-:Y:S01]  /*12d0*/  MOV R13, UR4 ;  /* 0x00000004000d7c02 */ /* 0x000fe20008000f00 */
[----:B------:R-:W-:Y:S06]  /*12e0*/  BRA `(.L_x_10) ;  /* 0x0000000800087947 */ /* 0x000fec0003800000 */
.L_x_3:
[----:B------:R-:W-:Y:S01]  /*12f0*/  LOP3.LUT P0, RZ, R0, 0x3, RZ, 0xc0, !PT ;  /* 0x0000000300ff7812 */ /* 0x000fe2000780c0ff */
[----:B------:R-:W-:-:S12]  /*1300*/  IMAD.MOV.U32 R13, RZ, RZ, RZ ;  /* 0x000000ffff0d7224 */ /* 0x000fd800078e00ff */
[----:B------:R-:W-:Y:S05]  /*1310*/  @P0 BRA `(.L_x_10) ;  /* 0x0000000400fc0947 */ /* 0x000fea0003800000 */
        /* <DEDUP_REMOVED lines=9> */
[----:B------:R-:W0:Y:S01]  /*13b0*/  LDCU.64 UR14, c[0x0][0x388] ;  /* 0x00007100ff0e77ac */ /* 0x000e220008000a00 */
[----:B------:R-:W-:Y:S01]  /*13c0*/  IADD3 R12, P0, PT, R6, 0x20, RZ ;  /* 0x00000020060c7810 */ /* 0x000fe20007f1e0ff */
[----:B------:R-:W-:-:S03]  /*13d0*/  ULOP3.LUT UR5, UR4, 0x3ffffff0, URZ, 0xc0, !UPT ;  /* 0x3ffffff004057892 */ /* 0x000fc6000f8ec0ff */
[----:B------:R-:W-:Y:S01]  /*13e0*/  IADD3.X R19, PT, PT, RZ, R7, RZ, P0, !PT ;  /* 0x00000007ff137210 */ /* 0x000fe200007fe4ff */
[----:B------:R-:W-:Y:S02]  /*13f0*/  UIADD3 UR7, UPT, UPT, -UR5, URZ, URZ ;  /* 0x000000ff05077290 */ /* 0x000fe4000fffe1ff */
[----:B------:R-:W-:Y:S01]  /*1400*/  IMAD.U32 R13, RZ, RZ, UR5 ;  /* 0x00000005ff0d7e24 */ /* 0x000fe2000f8e00ff */
[----:B0-----:R-:W-:-:S04]  /*1410*/  IADD3 R0, P1, PT, R10, UR14, RZ ;  /* 0x0000000e0a007c10 */ /* 0x001fc8000ff3e0ff */
[----:B------:R-:W-:-:S04]  /*1420*/  IADD3 R0, P2, PT, R0, 0x20, RZ ;  /* 0x0000002000007810 */ /* 0x000fc80007f5e0ff */
[----:B------:R-:W-:-:S09]  /*1430*/  IADD3.X R27, PT, PT, RZ, UR15, R11, P2, P1 ;  /* 0x0000000fff1b7c10 */ /* 0x000fd200097e240b */
.L_x_13:
[----:B------:R-:W-:Y:S01]  /*1440*/  IMAD.MOV.U32 R16, RZ, RZ, R12 ;  /* 0x000000ffff107224 */ /* 0x000fe200078e000c */
[----:B------:R-:W-:-:S05]  /*1450*/  MOV R17, R19 ;  /* 0x0000001300117202 */ /* 0x000fca0000000f00 */
[----:B------:R-:W2:Y:S01]  /*1460*/  LDG.E R19, desc[UR8][R16.64+-0x20] ;  /* 0xffffe00810137981 */ /* 0x000ea2000c1e1900 */
[----:B-1----:R-:W-:Y:S02]  /*1470*/  IMAD.MOV.U32 R14, RZ, RZ, R0 ;  /* 0x000000ffff0e7224 */ /* 0x002fe400078e0000 */
[----:B------:R-:W-:-:S05]  /*1480*/  IMAD.MOV.U32 R15, RZ, RZ, R27 ;  /* 0x000000ffff0f7224 */ /* 0x000fca00078e001b */
[----:B--2---:R0:W-:Y:S04]  /*1490*/  STG.E desc[UR8][R14.64+-0x20], R19 ;  /* 0xffffe0130e007986 */ /* 0x0041e8000c101908 */
[----:B------:R-:W2:Y:S04]  /*14a0*/  LDG.E R21, desc[UR8][R16.64+-0x1c] ;  /* 0xffffe40810157981 */ /* 0x000ea8000c1e1900 */
[----:B--2---:R1:W-:Y:S04]  /*14b0*/  STG.E desc[UR8][R14.64+-0x1c], R21 ;  /* 0xffffe4150e007986 */ /* 0x0043e8000c101908 */
[----:B------:R-:W2:Y:S04]  /*14c0*/  LDG.E R23, desc[UR8][R16.64+-0x18] ;  /* 0xffffe80810177981 */ /* 0x000ea8000c1e1900 */
[----:B--2---:R2:W-:Y:S04]  /*14d0*/  STG.E desc[UR8][R14.64+-0x18], R23 ;  /* 0xffffe8170e007986 */ /* 0x0045e8000c101908 */
[----:B------:R-:W3:Y:S04]  /*14e0*/  LDG.E R25, desc[UR8][R16.64+-0x14] ;  /* 0xffffec0810197981 */ /* 0x000ee8000c1e1900 */
[----:B---3--:R3:W-:Y:S04]  /*14f0*/  STG.E desc[UR8][R14.64+-0x14], R25 ;  /* 0xffffec190e007986 */ /* 0x0087e8000c101908 */
[----:B------:R-:W4:Y:S04]  /*1500*/  LDG.E R27, desc[UR8][R16.64+-0x10] ;  /* 0xfffff008101b7981 */ /* 0x000f28000c1e1900 */
[----:B----4-:R4:W-:Y:S04]  /*1510*/  STG.E desc[UR8][R14.64+-0x10], R27 ;  /* 0xfffff01b0e007986 */ /* 0x0109e8000c101908 */
[----:B------:R-:W5:Y:S04]  /*1520*/  LDG.E R29, desc[UR8][R16.64+-0xc] ;  /* 0xfffff408101d7981 */ /* 0x000f68000c1e1900 */
[----:B-----5:R5:W-:Y:S04]  /*1530*/  STG.E desc[UR8][R14.64+-0xc], R29 ;  /* 0xfffff41d0e007986 */ /* 0x020be8000c101908 */
[----:B0-----:R-:W2:Y:S04]  /*1540*/  LDG.E R19, desc[UR8][R16.64+-0x8] ;  /* 0xfffff80810137981 */ /* 0x001ea8000c1e1900 */
[----:B--2---:R0:W-:Y:S04]  /*1550*/  STG.E desc[UR8][R14.64+-0x8], R19 ;  /* 0xfffff8130e007986 */ /* 0x0041e8000c101908 */
[----:B-1----:R-:W2:Y:S04]  /*1560*/  LDG.E R21, desc[UR8][R16.64+-0x4] ;  /* 0xfffffc0810157981 */ /* 0x002ea8000c1e1900 */
[----:B--2---:R1:W-:Y:S04]  /*1570*/  STG.E desc[UR8][R14.64+-0x4], R21 ;  /* 0xfffffc150e007986 */ /* 0x0043e8000c101908 */
[----:B------:R-:W2:Y:S04]  /*1580*/  LDG.E R23, desc[UR8][R16.64] ;  /* 0x0000000810177981 */ /* 0x000ea8000c1e1900 */
[----:B--2---:R2:W-:Y:S04]  /*1590*/  STG.E desc[UR8][R14.64], R23 ;  /* 0x000000170e007986 */ /* 0x0045e8000c101908 */
[----:B---3--:R-:W3:Y:S04]  /*15a0*/  LDG.E R25, desc[UR8][R16.64+0x4] ;  /* 0x0000040810197981 */ /* 0x008ee8000c1e1900 */
[----:B---3--:R3:W-:Y:S04]  /*15b0*/  STG.E desc[UR8][R14.64+0x4], R25 ;  /* 0x000004190e007986 */ /* 0x0087e8000c101908 */
[----:B----4-:R-:W4:Y:S04]  /*15c0*/  LDG.E R27, desc[UR8][R16.64+0x8] ;  /* 0x00000808101b7981 */ /* 0x010f28000c1e1900 */
[----:B----4-:R4:W-:Y:S04]  /*15d0*/  STG.E desc[UR8][R14.64+0x8], R27 ;  /* 0x0000081b0e007986 */ /* 0x0109e8000c101908 */
[----:B-----5:R-:W5:Y:S04]  /*15e0*/  LDG.E R29, desc[UR8][R16.64+0xc] ;  /* 0x00000c08101d7981 */ /* 0x020f68000c1e1900 */
[----:B-----5:R-:W-:Y:S04]  /*15f0*/  STG.E desc[UR8][R14.64+0xc], R29 ;  /* 0x00000c1d0e007986 */ /* 0x020fe8000c101908 */
[----:B0-----:R-:W5:Y:S04]  /*1600*/  LDG.E R19, desc[UR8][R16.64+0x10] ;  /* 0x0000100810137981 */ /* 0x001f68000c1e1900 */
[----:B-----5:R0:W-:Y:S04]  /*1610*/  STG.E desc[UR8][R14.64+0x10], R19 ;  /* 0x000010130e007986 */ /* 0x0201e8000c101908 */
[----:B-1----:R-:W5:Y:S04]  /*1620*/  LDG.E R21, desc[UR8][R16.64+0x14] ;  /* 0x0000140810157981 */ /* 0x002f68000c1e1900 */
[----:B-----5:R1:W-:Y:S04]  /*1630*/  STG.E desc[UR8][R14.64+0x14], R21 ;  /* 0x000014150e007986 */ /* 0x0203e8000c101908 */
[----:B--2---:R-:W2:Y:S04]  /*1640*/  LDG.E R23, desc[UR8][R16.64+0x18] ;  /* 0x0000180810177981 */ /* 0x004ea8000c1e1900 */
[----:B--2---:R1:W-:Y:S04]  /*1650*/  STG.E desc[UR8][R14.64+0x18], R23 ;  /* 0x000018170e007986 */ /* 0x0043e8000c101908 */
[----:B---3--:R-:W2:Y:S01]  /*1660*/  LDG.E R25, desc[UR8][R16.64+0x1c] ;  /* 0x00001c0810197981 */ /* 0x008ea2000c1e1900 */
[----:B------:R-:W-:Y:S01]  /*1670*/  UIADD3 UR7, UPT, UPT, UR7, 0x10, URZ ;  /* 0x0000001007077890 */ /* 0x000fe2000fffe0ff */
[----:B------:R-:W-:-:S02]  /*1680*/  IADD3 R0, P1, PT, R14, 0x40, RZ ;  /* 0x000000400e007810 */ /* 0x000fc40007f3e0ff */
[----:B------:R-:W-:Y:S01]  /*1690*/  IADD3 R12, P0, PT, R16, 0x40, RZ ;  /* 0x00000040100c7810 */ /* 0x000fe20007f1e0ff */
[----:B------:R-:W-:Y:S02]  /*16a0*/  UISETP.NE.AND UP0, UPT, UR7, URZ, UPT ;  /* 0x000000ff0700728c */ /* 0x000fe4000bf05270 */
[----:B----4-:R-:W-:Y:S01]  /*16b0*/  IMAD.X R27, RZ, RZ, R15, P1 ;  /* 0x000000ffff1b7224 */ /* 0x010fe200008e060f */
[----:B0-----:R-:W-:Y:S01]  /*16c0*/  IADD3.X R19, PT, PT, RZ, R17, RZ, P0, !PT ;  /* 0x00000011ff137210 */ /* 0x001fe200007fe4ff */
[----:B--2---:R1:W-:Y:S05]  /*16d0*/  STG.E desc[UR8][R14.64+0x1c], R25 ;  /* 0x00001c190e007986 */ /* 0x0043ea000c101908 */
[----:B------:R-:W-:Y:S05]  /*16e0*/  BRA.U UP0, `(.L_x_13) ;  /* 0xfffffffd00547547 */ /* 0x000fea000b83ffff */
.L_x_12:
[----:B------:R-:W-:Y:S05]  /*16f0*/  BRA.U !UP1, `(.L_x_11) ;  /* 0x0000000109fc7547 */ /* 0x000fea000b800000 */
[----:B------:R-:W-:Y:S02]  /*1700*/  UISETP.GE.U32.AND UP0, UPT, UR6, 0x8, UPT ;  /* 0x000000080600788c */ /* 0x000fe4000bf06070 */
[----:B------:R-:W-:-:S04]  /*1710*/  ULOP3.LUT UR5, UR4, 0x7, URZ, 0xc0, !UPT ;  /* 0x0000000704057892 */ /* 0x000fc8000f8ec0ff */
[----:B------:R-:W-:-:S03]  /*1720*/  UISETP.NE.AND UP1, UPT, UR5, URZ, UPT ;  /* 0x000000ff0500728c */ /* 0x000fc6000bf25270 */
[----:B------:R-:W-:Y:S08]  /*1730*/  BRA.U !UP0, `(.L_x_14) ;  /* 0x00000001084c7547 */ /* 0x000ff0000b800000 */
[----:B------:R-:W-:-:S05]  /*1740*/  IMAD.WIDE.U32 R16, R13, 0x4, R6 ;  /* 0x000000040d107825 */ /* 0x000fca00078e0006 */
[----:B------:R-:W2:Y:S01]  /*1750*/  LDG.E R19, desc[UR8][R16.64] ;  /* 0x0000000810137981 */ /* 0x000ea2000c1e1900 */
[----:B-1----:R-:W-:-:S05]  /*1760*/  IMAD.WIDE.U32 R14, R13, 0x4, R4 ;  /* 0x000000040d0e7825 */ /* 0x002fca00078e0004 */
[----:B--2---:R0:W-:Y:S04]  /*1770*/  STG.E desc[UR8][R14.64], R19 ;  /* 0x000000130e007986 */ /* 0x0041e8000c101908 */
[----:B------:R-:W2:Y:S04]  /*1780*/  LDG.E R21, desc[UR8][R16.64+0x4] ;  /* 0x0000040810157981 */ /* 0x000ea8000c1e1900 */
[----:B--2---:R1:W-:Y:S04]  /*1790*/  STG.E desc[UR8][R14.64+0x4], R21 ;  /* 0x000004150e007986 */ /* 0x0043e8000c101908 */
[----:B------:R-:W2:Y:S04]  /*17a0*/  LDG.E R23, desc[UR8][R16.64+0x8] ;  /* 0x0000080810177981 */ /* 0x000ea8000c1e1900 */
[----:B--2---:R2:W-:Y:S04]  /*17b0*/  STG.E desc[UR8][R14.64+0x8], R23 ;  /* 0x000008170e007986 */ /* 0x0045e8000c101908 */
[----:B------:R-:W3:Y:S04]  /*17c0*/  LDG.E R25, desc[UR8][R16.64+0xc] ;  /* 0x00000c0810197981 */ /* 0x000ee8000c1e1900 */
[----:B---3--:R2:W-:Y:S04]  /*17d0*/  STG.E desc[UR8][R14.64+0xc], R25 ;  /* 0x00000c190e007986 */ /* 0x0085e8000c101908 */
[----:B------:R-:W3:Y:S04]  /*17e0*/  LDG.E R27, desc[UR8][R16.64+0x10] ;  /* 0x00001008101b7981 */ /* 0x000ee8000c1e1900 */
[----:B---3--:R2:W-:Y:S04]  /*17f0*/  STG.E desc[UR8][R14.64+0x10], R27 ;  /* 0x0000101b0e007986 */ /* 0x0085e8000c101908 */
[----:B------:R-:W3:Y:S04]  /*1800*/  LDG.E R29, desc[UR8][R16.64+0x14] ;  /* 0x00001408101d7981 */ /* 0x000ee8000c1e1900 */
[----:B---3--:R2:W-:Y:S04]  /*1810*/  STG.E desc[UR8][R14.64+0x14], R29 ;  /* 0x0000141d0e007986 */ /* 0x0085e8000c101908 */
[----:B0-----:R-:W3:Y:S04]  /*1820*/  LDG.E R19, desc[UR8][R16.64+0x18] ;  /* 0x0000180810137981 */ /* 0x001ee8000c1e1900 */
[----:B---3--:R2:W-:Y:S04]  /*1830*/  STG.E desc[UR8][R14.64+0x18], R19 ;  /* 0x000018130e007986 */ /* 0x0085e8000c101908 */
[----:B-1----:R-:W3:Y:S01]  /*1840*/  LDG.E R21, desc[UR8][R16.64+0x1c] ;  /* 0x00001c0810157981 */ /* 0x002ee2000c1e1900 */
[----:B------:R-:W-:-:S03]  /*1850*/  VIADD R13, R13, 0x8 ;  /* 0x000000080d0d7836 */ /* 0x000fc60000000000 */
[----:B---3--:R2:W-:Y:S04]  /*1860*/  STG.E desc[UR8][R14.64+0x1c], R21 ;  /* 0x00001c150e007986 */ /* 0x0085e8000c101908 */
.L_x_14:
[----:B------:R-:W-:Y:S05]  /*1870*/  BRA.U !UP1, `(.L_x_11) ;  /* 0x00000001099c7547 */ /* 0x000fea000b800000 */
[----:B------:R-:W-:Y:S02]  /*1880*/  UISETP.GE.U32.AND UP0, UPT, UR5, 0x4, UPT ;  /* 0x000000040500788c */ /* 0x000fe4000bf06070 */
[----:B------:R-:W-:-:S04]  /*1890*/  ULOP3.LUT UR4, UR4, 0x3, URZ, 0xc0, !UPT ;  /* 0x0000000304047892 */ /* 0x000fc8000f8ec0ff */
[----:B------:R-:W-:-:S03]  /*18a0*/  UISETP.NE.AND UP1, UPT, UR4, URZ, UPT ;  /* 0x000000ff0400728c */ /* 0x000fc6000bf25270 */
[----:B------:R-:W-:Y:S08]  /*18b0*/  BRA.U !UP0, `(.L_x_15) ;  /* 0x00000001082c7547 */ /* 0x000ff0000b800000 */
[----:B------:R-:W-:-:S05]  /*18c0*/  IMAD.WIDE.U32 R6, R13, 0x4, R6 ;  /* 0x000000040d067825 */ /* 0x000fca00078e0006 */
[----:B-12---:R-:W2:Y:S01]  /*18d0*/  LDG.E R15, desc[UR8][R6.64] ;  /* 0x00000008060f7981 */ /* 0x006ea2000c1e1900 */
[----:B------:R-:W-:-:S05]  /*18e0*/  IMAD.WIDE.U32 R4, R13, 0x4, R4 ;  /* 0x000000040d047825 */ /* 0x000fca00078e0004 */
[----:B--2---:R0:W-:Y:S04]  /*18f0*/  STG.E desc[UR8][R4.64], R15 ;  /* 0x0000000f04007986 */ /* 0x0041e8000c101908 */
[----:B------:R-:W2:Y:S04]  /*1900*/  LDG.E R17, desc[UR8][R6.64+0x4] ;  /* 0x0000040806117981 */ /* 0x000ea8000c1e1900 */
[----:B--2---:R0:W-:Y:S04]  /*1910*/  STG.E desc[UR8][R4.64+0x4], R17 ;  /* 0x0000041104007986 */ /* 0x0041e8000c101908 */
[----:B------:R-:W2:Y:S04]  /*1920*/  LDG.E R19, desc[UR8][R6.64+0x8] ;  /* 0x0000080806137981 */ /* 0x000ea8000c1e1900 */
[----:B--2---:R0:W-:Y:S04]  /*1930*/  STG.E desc[UR8][R4.64+0x8], R19 ;  /* 0x0000081304007986 */ /* 0x0041e8000c101908 */
[----:B------:R-:W2:Y:S01]  /*1940*/  LDG.E R21, desc[UR8][R6.64+0xc] ;  /* 0x00000c0806157981 */ /* 0x000ea2000c1e1900 */
[----:B------:R-:W-:-:S03]  /*1950*/  IADD3 R13, PT, PT, R13, 0x4, RZ ;  /* 0x000000040d0d7810 */ /* 0x000fc60007ffe0ff */
[----:B--2---:R0:W-:Y:S04]  /*1960*/  STG.E desc[UR8][R4.64+0xc], R21 ;  /* 0x00000c1504007986 */ /* 0x0041e8000c101908 */
.L_x_15:
[----:B------:R-:W-:Y:S05]  /*1970*/  BRA.U !UP1, `(.L_x_11) ;  /* 0x00000001095c7547 */ /* 0x000fea000b800000 */
[----:B------:R-:W3:Y:S01]  /*1980*/  LDCU.64 UR6, c[0x0][0x388] ;  /* 0x00007100ff0677ac */ /* 0x000ee20008000a00 */
[----:B------:R-:W-:Y:S02]  /*1990*/  IMAD.MOV.U32 R6, RZ, RZ, R2 ;  /* 0x000000ffff067224 */ /* 0x000fe400078e0002 */
[----:B------:R-:W-:Y:S01]  /*19a0*/  IMAD.MOV.U32 R7, RZ, RZ, R9 ;  /* 0x000000ffff077224 */ /* 0x000fe200078e0009 */
[----:B------:R-:W-:Y:S01]  /*19b0*/  UIADD3 UR4, UPT, UPT, -UR4, URZ, URZ ;  /* 0x000000ff04047290 */ /* 0x000fe2000fffe1ff */
[----:B0-----:R-:W-:-:S04]  /*19c0*/  IMAD.WIDE.U32 R4, R13, 0x4, R10 ;  /* 0x000000040d047825 */ /* 0x001fc800078e000a */
[----:B------:R-:W-:-:S03]  /*19d0*/  IMAD.WIDE.U32 R6, R13, 0x4, R6 ;  /* 0x000000040d067825 */ /* 0x000fc600078e0006 */
[----:B------:R-:W-:Y:S02]  /*19e0*/  IADD3 R0, P1, PT, R6, UR12, RZ ;  /* 0x0000000c06007c10 */ /* 0x000fe4000ff3e0ff */
[----:B---3--:R-:W-:Y:S02]  /*19f0*/  IADD3 R12, P0, PT, R4, UR6, RZ ;  /* 0x00000006040c7c10 */ /* 0x008fe4000ff1e0ff */
[----:B------:R-:W-:Y:S02]  /*1a00*/  IADD3.X R13, PT, PT, R7, UR13, RZ, P1, !PT ;  /* 0x0000000d070d7c10 */ /* 0x000fe40008ffe4ff */
[----:B-12---:R-:W-:-:S09]  /*1a10*/  IADD3.X R15, PT, PT, R5, UR7, RZ, P0, !PT ;  /* 0x00000007050f7c10 */ /* 0x006fd200087fe4ff */
.L_x_16:
[----:B---3--:R-:W-:Y:S01]  /*1a20*/  MOV R4, R0 ;  /* 0x0000000000047202 */ /* 0x008fe20000000f00 */
[----:B------:R-:W-:-:S05]  /*1a30*/  IMAD.MOV.U32 R5, RZ, RZ, R13 ;  /* 0x000000ffff057224 */ /* 0x000fca00078e000d */
[----:B------:R0:W2:Y:S01]  /*1a40*/  LDG.E R7, desc[UR8][R4.64] ;  /* 0x0000000804077981 */ /* 0x0000a2000c1e1900 */
[----:B------:R-:W-:Y:S01]  /*1a50*/  UIADD3 UR4, UPT, UPT, UR4, 0x1, URZ ;  /* 0x0000000104047890 */ /* 0x000fe2000fffe0ff */
[----:B------:R-:W-:-:S03]  /*1a60*/  IADD3 R0, P1, PT, R0, 0x4, RZ ;  /* 0x0000000400007810 */ /* 0x000fc60007f3e0ff */
[----:B------:R-:W-:Y:S02]  /*1a70*/  UISETP.NE.AND UP0, UPT, UR4, URZ, UPT ;  /* 0x000000ff0400728c */ /* 0x000fe4000bf05270 */
[----:B------:R-:W-:Y:S02]  /*1a80*/  IMAD.X R13, RZ, RZ, R13, P1 ;  /* 0x000000ffff0d7224 */ /* 0x000fe400008e060d */
[----:B0-----:R-:W-:Y:S01]  /*1a90*/  IMAD.MOV.U32 R4, RZ, RZ, R12 ;  /* 0x000000ffff047224 */ /* 0x001fe200078e000c */
[----:B------:R-:W-:Y:S02]  /*1aa0*/  MOV R5, R15 ;  /* 0x0000000f00057202 */ /* 0x000fe40000000f00 */
[----:B------:R-:W-:-:S05]  /*1ab0*/  IADD3 R12, P0, PT, R12, 0x4, RZ ;  /* 0x000000040c0c7810 */ /* 0x000fca0007f1e0ff */
[----:B------:R-:W-:Y:S01]  /*1ac0*/  IMAD.X R15, RZ, RZ, R15, P0 ;  /* 0x000000ffff0f7224 */ /* 0x000fe200000e060f */
[----:B--2---:R3:W-:Y:S01]  /*1ad0*/  STG.E desc[UR8][R4.64], R7 ;  /* 0x0000000704007986 */ /* 0x0047e2000c101908 */
[----:B------:R-:W-:Y:S06]  /*1ae0*/  BRA.U UP0, `(.L_x_16) ;  /* 0xfffffffd00cc7547 */ /* 0x000fec000b83ffff */
.L_x_11:
[----:B------:R-:W-:-:S06]  /*1af0*/  ULOP3.LUT UR4, UR10, 0xfffffffc, URZ, 0xc0, !UPT ;  /* 0xfffffffc0a047892 */ /* 0x000fcc000f8ec0ff */
[----:B------:R-:W-:-:S07]  /*1b00*/  MOV R13, UR4 ;  /* 0x00000004000d7c02 */ /* 0x000fce0008000f00 */
.L_x_10:
[----:B------:R-:W-:Y:S05]  /*1b10*/  BSYNC.RECONVERGENT B0 ;  /* 0x0000000000007941 */ /* 0x000fea0003800200 */
.L_x_2:
[----:B------:R-:W-:-:S13]  /*1b20*/  ISETP.GE.U32.AND P0, PT, R13, UR10, PT ;  /* 0x0000000a0d007c0c */ /* 0x000fda000bf06070 */
[----:B------:R-:W-:Y:S05]  /*1b30*/  @P0 EXIT ;  /* 0x000000000000094d */ /* 0x000fea0003800000 */
[----:B------:R-:W-:Y:S02]  /*1b40*/  ULOP3.LUT UP0, UR4, UR10, 0x3, URZ, 0xc0, !UPT ;  /* 0x000000030a047892 */ /* 0x000fe4000f80c0ff */
[----:B------:R-:W-:-:S05]  /*1b50*/  VIADD R0, R13, -UR10 ;  /* 0x8000000a0d007c36 */ /* 0x000fca0008000000 */
[----:B------:R-:W-:Y:S02]  /*1b60*/  ISETP.GT.U32.AND P0, PT, R0, -0x4, PT ;  /* 0xfffffffc0000780c */ /* 0x000fe40003f04070 */
[----:B------:R-:W-:Y:S11]  /*1b70*/  BRA.U !UP0, `(.L_x_17) ;  /* 0x0000000108507547 */ /* 0x000ff6000b800000 */
[----:B------:R-:W3:Y:S01]  /*1b80*/  LDCU.64 UR6, c[0x0][0x388] ;  /* 0x00007100ff0677ac */ /* 0x000ee20008000a00 */
[----:B------:R-:W-:Y:S01]  /*1b90*/  IADD3 R0, P3, P4, R2, UR12, R13 ;  /* 0x0000000c02007c10 */ /* 0x000fe2000fc7e00d */
[----:B------:R-:W-:-:S03]  /*1ba0*/  UIADD3 UR5, UPT, UPT, -UR4, URZ, URZ ;  /* 0x000000ff04057290 */ /* 0x000fc6000fffe1ff */
[----:B012---:R-:W-:Y:S02]  /*1bb0*/  IADD3.X R15, PT, PT, R9, UR13, RZ, P3, P4 ;  /* 0x0000000d090f7c10 */ /* 0x007fe40009fe84ff */
[----:B---3--:R-:W-:Y:S01]  /*1bc0*/  IADD3 R6, P1, P2, R10, UR6, R13 ;  /* 0x000000060a067c10 */ /* 0x008fe2000fa3e00d */
[----:B------:R-:W-:-:S03]  /*1bd0*/  VIADD R13, R13, UR4 ;  /* 0x000000040d0d7c36 */ /* 0x000fc60008000000 */
[----:B------:R-:W-:-:S09]  /*1be0*/  IADD3.X R17, PT, PT, R11, UR7, RZ, P1, P2 ;  /* 0x000000070b117c10 */ /* 0x000fd20008fe44ff */
.L_x_18:
[----:B----4-:R-:W-:Y:S01]  /*1bf0*/  MOV R4, R0 ;  /* 0x0000000000047202 */ /* 0x010fe20000000f00 */
[----:B------:R-:W-:-:S05]  /*1c00*/  IMAD.MOV.U32 R5, RZ, RZ, R15 ;  /* 0x000000ffff057224 */ /* 0x000fca00078e000f */
[----:B------:R0:W2:Y:S01]  /*1c10*/  LDG.E.U8 R7, desc[UR8][R4.64] ;  /* 0x0000000804077981 */ /* 0x0000a2000c1e1100 */
        /* <DEDUP_REMOVED lines=8> */
[----:B--2---:R4:W-:Y:S01]  /*1ca0*/  STG.E.U8 desc[UR8][R4.64], R7 ;  /* 0x0000000704007986 */ /* 0x0049e2000c101108 */
[----:B------:R-:W-:Y:S06]  /*1cb0*/  BRA.U UP0, `(.L_x_18) ;  /* 0xfffffffd00cc7547 */ /* 0x000fec000b83ffff */
.L_x_17:
[----:B------:R-:W-:Y:S05]  /*1cc0*/  @P0 EXIT ;  /* 0x000000000000094d */ /* 0x000fea0003800000 */
[----:B------:R-:W0:Y:S01]  /*1cd0*/  LDCU.64 UR4, c[0x0][0x388] ;  /* 0x00007100ff0477ac */ /* 0x000e220008000a00 */
[----:B------:R-:W-:Y:S01]  /*1ce0*/  IADD3 R2, P0, P1, R2, UR12, R13 ;  /* 0x0000000c02027c10 */ /* 0x000fe2000f91e00d */
[----:B------:R-:W-:Y:S01]  /*1cf0*/  BSSY.RECONVERGENT B0, `(.L_x_19) ;  /* 0x000005e000007945 */ /* 0x000fe20003800200 */
[----:B------:R-:W-:Y:S02]  /*1d00*/  IADD3 R0, PT, PT, R13, -UR10, RZ ;  /* 0x8000000a0d007c10 */ /* 0x000fe4000fffe0ff */
[----:B------:R-:W-:Y:S02]  /*1d10*/  IADD3.X R8, PT, PT, R9, UR13, RZ, P0, P1 ;  /* 0x0000000d09087c10 */ /* 0x000fe400087e24ff */
[----:B------:R-:W-:Y:S02]  /*1d20*/  ISETP.GE.AND P0, PT, R0, RZ, PT ;  /* 0x000000ff0000720c */ /* 0x000fe40003f06270 */
[----:B------:R-:W-:-:S05]  /*1d30*/  IADD3 R2, P1, PT, R2, 0x1, RZ ;  /* 0x0000000102027810 */ /* 0x000fca0007f3e0ff */
[----:B------:R-:W-:Y:S01]  /*1d40*/  IMAD.X R3, RZ, RZ, R8, P1 ;  /* 0x000000ffff037224 */ /* 0x000fe200008e0608 */
[----:B0--34-:R-:W-:-:S04]  /*1d50*/  IADD3 R4, P2, P3, R10, UR4, R13 ;  /* 0x000000040a047c10 */ /* 0x019fc8000fb5e00d */
[----:B------:R-:W-:Y:S02]  /*1d60*/  IADD3.X R10, PT, PT, R11, UR5, RZ, P2, P3 ;  /* 0x000000050b0a7c10 */ /* 0x000fe400097e64ff */
[----:B------:R-:W-:-:S05]  /*1d70*/  IADD3 R4, P2, PT, R4, 0x3, RZ ;  /* 0x0000000304047810 */ /* 0x000fca0007f5e0ff */
[----:B------:R-:W-:Y:S01]  /*1d80*/  IMAD.X R5, RZ, RZ, R10, P2 ;  /* 0x000000ffff057224 */ /* 0x000fe200010e060a */
[----:B------:R-:W-:Y:S07]  /*1d90*/  @P0 BRA `(.L_x_20) ;  /* 0x00000004004c0947 */ /* 0x000fee0003800000 */
[----:B------:R-:W-:Y:S01]  /*1da0*/  IADD3 R6, PT, PT, -R0, RZ, RZ ;  /* 0x000000ff00067210 */ /* 0x000fe20007ffe1ff */
[----:B------:R-:W-:Y:S01]  /*1db0*/  BSSY.RECONVERGENT B1, `(.L_x_21) ;  /* 0x0000030000017945 */ /* 0x000fe20003800200 */
[----:B------:R-:W-:Y:S02]  /*1dc0*/  PLOP3.LUT P0, PT, PT, PT, PT, 0x80, 0x8 ;  /* 0x000000000008781c */ /* 0x000fe40003f0f070 */
[----:B------:R-:W-:-:S13]  /*1dd0*/  ISETP.GT.AND P1, PT, R6, 0xc, PT ;  /* 0x0000000c0600780c */ /* 0x000fda0003f24270 */
[----:B------:R-:W-:Y:S05]  /*1de0*/  @!P1 BRA `(.L_x_22) ;  /* 0x0000000000b09947 */ /* 0x000fea0003800000 */
[----:B------:R-:W-:-:S13]  /*1df0*/  PLOP3.LUT P0, PT, PT, PT, PT, 0x8, 0x80 ;  /* 0x000000000080781c */ /* 0x000fda0003f0e170 */
.L_x_23:
[----:B------:R-:W3:Y:S04]  /*1e00*/  LDG.E.U8 R7, desc[UR8][R2.64+-0x1] ;  /* 0xffffff0802077981 */ /* 0x000ee8000c1e1100 */
[----:B---3--:R0:W-:Y:S04]  /*1e10*/  STG.E.U8 desc[UR8][R4.64+-0x3], R7 ;  /* 0xfffffd0704007986 */ /* 0x0081e8000c101108 */
[----:B------:R-:W3:Y:S04]  /*1e20*/  LDG.E.U8 R9, desc[UR8][R2.64] ;  /* 0x0000000802097981 */ /* 0x000ee8000c1e1100 */
[----:B---3--:R3:W-:Y:S04]  /*1e30*/  STG.E.U8 desc[UR8][R4.64+-0x2], R9 ;  /* 0xfffffe0904007986 */ /* 0x0087e8000c101108 */
[----:B------:R-:W4:Y:S04]  /*1e40*/  LDG.E.U8 R11, desc[UR8][R2.64+0x1] ;  /* 0x00000108020b7981 */ /* 0x000f28000c1e1100 */
[----:B----4-:R4:W-:Y:S04]  /*1e50*/  STG.E.U8 desc[UR8][R4.64+-0x1], R11 ;  /* 0xffffff0b04007986 */ /* 0x0109e8000c101108 */
[----:B------:R-:W5:Y:S04]  /*1e60*/  LDG.E.U8 R13, desc[UR8][R2.64+0x2] ;  /* 0x00000208020d7981 */ /* 0x000f68000c1e1100 */
[----:B-----5:R5:W-:Y:S04]  /*1e70*/  STG.E.U8 desc[UR8][R4.64], R13 ;  /* 0x0000000d04007986 */ /* 0x020be8000c101108 */
[----:B-12---:R-:W2:Y:S04]  /*1e80*/  LDG.E.U8 R15, desc[UR8][R2.64+0x3] ;  /* 0x00000308020f7981 */ /* 0x006ea8000c1e1100 */
[----:B--2---:R1:W-:Y:S04]  /*1e90*/  STG.E.U8 desc[UR8][R4.64+0x1], R15 ;  /* 0x0000010f04007986 */ /* 0x0043e8000c101108 */
[----:B------:R-:W2:Y:S04]  /*1ea0*/  LDG.E.U8 R17, desc[UR8][R2.64+0x4] ;  /* 0x0000040802117981 */ /* 0x000ea8000c1e1100 */
[----:B--2---:R2:W-:Y:S04]  /*1eb0*/  STG.E.U8 desc[UR8][R4.64+0x2], R17 ;  /* 0x0000021104007986 */ /* 0x0045e8000c101108 */
[----:B0-----:R-:W3:Y:S04]  /*1ec0*/  LDG.E.U8 R7, desc[UR8][R2.64+0x5] ;  /* 0x0000050802077981 */ /* 0x001ee8000c1e1100 */
[----:B---3--:R0:W-:Y:S04]  /*1ed0*/  STG.E.U8 desc[UR8][R4.64+0x3], R7 ;  /* 0x0000030704007986 */ /* 0x0081e8000c101108 */
[----:B------:R-:W3:Y:S04]  /*1ee0*/  LDG.E.U8 R9, desc[UR8][R2.64+0x6] ;  /* 0x0000060802097981 */ /* 0x000ee8000c1e1100 */
[----:B---3--:R3:W-:Y:S04]  /*1ef0*/  STG.E.U8 desc[UR8][R4.64+0x4], R9 ;  /* 0x0000040904007986 */ /* 0x0087e8000c101108 */
[----:B----4-:R-:W4:Y:S04]  /*1f00*/  LDG.E.U8 R11, desc[UR8][R2.64+0x7] ;  /* 0x00000708020b7981 */ /* 0x010f28000c1e1100 */
[----:B----4-:R4:W-:Y:S04]  /*1f10*/  STG.E.U8 desc[UR8][R4.64+0x5], R11 ;  /* 0x0000050b04007986 */ /* 0x0109e8000c101108 */
[----:B-----5:R-:W5:Y:S04]  /*1f20*/  LDG.E.U8 R13, desc[UR8][R2.64+0x8] ;  /* 0x00000808020d7981 */ /* 0x020f68000c1e1100 */
[----:B-----5:R5:W-:Y:S04]  /*1f30*/  STG.E.U8 desc[UR8][R4.64+0x6], R13 ;  /* 0x0000060d04007986 */ /* 0x020be8000c101108 */
[----:B-1----:R-:W2:Y:S04]  /*1f40*/  LDG.E.U8 R15, desc[UR8][R2.64+0x9] ;  /* 0x00000908020f7981 */ /* 0x002ea8000c1e1100 */
[----:B--2---:R1:W-:Y:S04]  /*1f50*/  STG.E.U8 desc[UR8][R4.64+0x7], R15 ;  /* 0x0000070f04007986 */ /* 0x0043e8000c101108 */
[----:B------:R-:W2:Y:S04]  /*1f60*/  LDG.E.U8 R17, desc[UR8][R2.64+0xa] ;  /* 0x00000a0802117981 */ /* 0x000ea8000c1e1100 */
[----:B--2---:R-:W-:Y:S04]  /*1f70*/  STG.E.U8 desc[UR8][R4.64+0x8], R17 ;  /* 0x0000081104007986 */ /* 0x004fe8000c101108 */
[----:B0-----:R-:W2:Y:S04]  /*1f80*/  LDG.E.U8 R7, desc[UR8][R2.64+0xb] ;  /* 0x00000b0802077981 */ /* 0x001ea8000c1e1100 */
[----:B--2---:R0:W-:Y:S04]  /*1f90*/  STG.E.U8 desc[UR8][R4.64+0x9], R7 ;  /* 0x0000090704007986 */ /* 0x0041e8000c101108 */
[----:B---3--:R-:W2:Y:S04]  /*1fa0*/  LDG.E.U8 R9, desc[UR8][R2.64+0xc] ;  /* 0x00000c0802097981 */ /* 0x008ea8000c1e1100 */
[----:B--2---:R-:W-:Y:S04]  /*1fb0*/  STG.E.U8 desc[UR8][R4.64+0xa], R9 ;  /* 0x00000a0904007986 */ /* 0x004fe8000c101108 */
[----:B----4-:R-:W2:Y:S01]  /*1fc0*/  LDG.E.U8 R11, desc[UR8][R2.64+0xd] ;  /* 0x00000d08020b7981 */ /* 0x010ea2000c1e1100 */
[----:B------:R-:W-:-:S05]  /*1fd0*/  VIADD R0, R0, 0x10 ;  /* 0x0000001000007836 */ /* 0x000fca0000000000 */
[----:B------:R-:W-:Y:S01]  /*1fe0*/  ISETP.GE.AND P1, PT, R0, -0xc, PT ;  /* 0xfffffff40000780c */ /* 0x000fe20003f26270 */
[----:B--2---:R-:W-:Y:S04]  /*1ff0*/  STG.E.U8 desc[UR8][R4.64+0xb], R11 ;  /* 0x00000b0b04007986 */ /* 0x004fe8000c101108 */
[----:B-----5:R2:W3:Y:S01]  /*2000*/  LDG.E.U8 R13, desc[UR8][R2.64+0xe] ;  /* 0x00000e08020d7981 */ /* 0x0204e2000c1e1100 */
[----:B------:R-:W-:Y:S02]  /*2010*/  IADD3 R8, P2, PT, R2, 0x10, RZ ;  /* 0x0000001002087810 */ /* 0x000fe40007f5e0ff */
[----:B------:R-:W-:-:S03]  /*2020*/  IADD3 R6, P3, PT, R4, 0x10, RZ ;  /* 0x0000001004067810 */ /* 0x000fc60007f7e0ff */
[----:B-1----:R-:W-:Y:S01]  /*2030*/  IMAD.X R15, RZ, RZ, R3, P2 ;  /* 0x000000ffff0f7224 */ /* 0x002fe200010e0603 */
[----:B0-----:R-:W-:Y:S01]  /*2040*/  IADD3.X R7, PT, PT, RZ, R5, RZ, P3, !PT ;  /* 0x00000005ff077210 */ /* 0x001fe20001ffe4ff */
[----:B--2---:R-:W-:Y:S02]  /*2050*/  IMAD.MOV.U32 R2, RZ, RZ, R8 ;  /* 0x000000ffff027224 */ /* 0x004fe400078e0008 */
[----:B------:R-:W-:Y:S01]  /*2060*/  IMAD.MOV.U32 R3, RZ, RZ, R15 ;  /* 0x000000ffff037224 */ /* 0x000fe200078e000f */
[----:B---3--:R0:W-:Y:S02]  /*2070*/  STG.E.U8 desc[UR8][R4.64+0xc], R13 ;  /* 0x00000c0d04007986 */ /* 0x0081e4000c101108 */
[----:B0-----:R-:W-:Y:S01]  /*2080*/  MOV R4, R6 ;  /* 0x0000000600047202 */ /* 0x001fe20000000f00 */
[----:B------:R-:W-:Y:S01]  /*2090*/  IMAD.MOV.U32 R5, RZ, RZ, R7 ;  /* 0x000000ffff057224 */ /* 0x000fe200078e0007 */
[----:B------:R-:W-:Y:S06]  /*20a0*/  @!P1 BRA `(.L_x_23) ;  /* 0xfffffffc00549947 */ /* 0x000fec000383ffff */
.L_x_22:
[----:B------:R-:W-:Y:S05]  /*20b0*/  BSYNC.RECONVERGENT B1 ;  /* 0x0000000000017941 */ /* 0x000fea0003800200 */
.L_x_21:
[----:B------:R-:W-:Y:S01]  /*20c0*/  IMAD.MOV R6, RZ, RZ, -R0 ;  /* 0x000000ffff067224 */ /* 0x000fe200078e0a00 */
[----:B------:R-:W-:Y:S04]  /*20d0*/  BSSY.RECONVERGENT B1, `(.L_x_24) ;  /* 0x000001d000017945 */ /* 0x000fe80003800200 */
[----:B------:R-:W-:-:S13]  /*20e0*/  ISETP.GT.AND P1, PT, R6, 0x4, PT ;  /* 0x000000040600780c */ /* 0x000fda0003f24270 */
[----:B------:R-:W-:Y:S05]  /*20f0*/  @!P1 BRA `(.L_x_25) ;  /* 0x0000000000689947 */ /* 0x000fea0003800000 */
[----:B------:R-:W3:Y:S04]  /*2100*/  LDG.E.U8 R7, desc[UR8][R2.64+-0x1] ;  /* 0xffffff0802077981 */ /* 0x000ee8000c1e1100 */
[----:B---3--:R0:W-:Y:S04]  /*2110*/  STG.E.U8 desc[UR8][R4.64+-0x3], R7 ;  /* 0xfffffd0704007986 */ /* 0x0081e8000c101108 */
[----:B------:R-:W3:Y:S04]  /*2120*/  LDG.E.U8 R9, desc[UR8][R2.64] ;  /* 0x0000000802097981 */ /* 0x000ee8000c1e1100 */
[----:B---3--:R3:W-:Y:S04]  /*2130*/  STG.E.U8 desc[UR8][R4.64+-0x2], R9 ;  /* 0xfffffe0904007986 */ /* 0x0087e8000c101108 */
[----:B------:R-:W4:Y:S04]  /*2140*/  LDG.E.U8 R11, desc[UR8][R2.64+0x1] ;  /* 0x00000108020b7981 */ /* 0x000f28000c1e1100 */
[----:B----4-:R-:W-:Y:S04]  /*2150*/  STG.E.U8 desc[UR8][R4.64+-0x1], R11 ;  /* 0xffffff0b04007986 */ /* 0x010fe8000c101108 */
[----:B------:R-:W4:Y:S04]  /*2160*/  LDG.E.U8 R13, desc[UR8][R2.64+0x2] ;  /* 0x00000208020d7981 */ /* 0x000f28000c1e1100 */
[----:B----4-:R4:W-:Y:S04]  /*2170*/  STG.E.U8 desc[UR8][R4.64], R13 ;  /* 0x0000000d04007986 */ /* 0x0109e8000c101108 */
[----:B-12---:R-:W2:Y:S04]  /*2180*/  LDG.E.U8 R15, desc[UR8][R2.64+0x3] ;  /* 0x00000308020f7981 */ /* 0x006ea8000c1e1100 */
[----:B--2---:R-:W-:Y:S04]  /*2190*/  STG.E.U8 desc[UR8][R4.64+0x1], R15 ;  /* 0x0000010f04007986 */ /* 0x004fe8000c101108 */
[----:B------:R-:W2:Y:S04]  /*21a0*/  LDG.E.U8 R17, desc[UR8][R2.64+0x4] ;  /* 0x0000040802117981 */ /* 0x000ea8000c1e1100 */
[----:B--2---:R-:W-:Y:S04]  /*21b0*/  STG.E.U8 desc[UR8][R4.64+0x2], R17 ;  /* 0x0000021104007986 */ /* 0x004fe8000c101108 */
[----:B0-----:R-:W2:Y:S01]  /*21c0*/  LDG.E.U8 R7, desc[UR8][R2.64+0x5] ;  /* 0x0000050802077981 */ /* 0x001ea2000c1e1100 */
[----:B------:R-:W-:-:S02]  /*21d0*/  IADD3 R6, P2, PT, R4, 0x8, RZ ;  /* 0x0000000804067810 */ /* 0x000fc40007f5e0ff */
[----:B------:R-:W-:Y:S01]  /*21e0*/  IADD3 R8, P1, PT, R2, 0x8, RZ ;  /* 0x0000000802087810 */ /* 0x000fe20007f3e0ff */
[----:B--2---:R-:W-:Y:S04]  /*21f0*/  STG.E.U8 desc[UR8][R4.64+0x3], R7 ;  /* 0x0000030704007986 */ /* 0x004fe8000c101108 */
[----:B---3--:R0:W2:Y:S01]  /*2200*/  LDG.E.U8 R9, desc[UR8][R2.64+0x6] ;  /* 0x0000060802097981 */ /* 0x0080a2000c1e1100 */
[----:B----4-:R-:W-:Y:S01]  /*2210*/  IADD3.X R13, PT, PT, RZ, R3, RZ, P1, !PT ;  /* 0x00000003ff0d7210 */ /* 0x010fe20000ffe4ff */
[----:B------:R-:W-:Y:S01]  /*2220*/  IMAD.X R11, RZ, RZ, R5, P2 ;  /* 0x000000ffff0b7224 */ /* 0x000fe200010e0605 */
[----:B------:R-:W-:Y:S01]  /*2230*/  PLOP3.LUT P0, PT, PT, PT, PT, 0x8, 0x80 ;  /* 0x000000000080781c */ /* 0x000fe20003f0e170 */
[----:B------:R-:W-:Y:S01]  /*2240*/  VIADD R0, R0, 0x8 ;  /* 0x0000000800007836 */ /* 0x000fe20000000000 */
[----:B0-----:R-:W-:Y:S01]  /*2250*/  MOV R2, R8 ;  /* 0x0000000800027202 */ /* 0x001fe20000000f00 */
[----:B------:R-:W-:Y:S01]  /*2260*/  IMAD.MOV.U32 R3, RZ, RZ, R13 ;  /* 0x000000ffff037224 */ /* 0x000fe200078e000d */
[----:B--2---:R0:W-:Y:S02]  /*2270*/  STG.E.U8 desc[UR8][R4.64+0x4], R9 ;  /* 0x0000040904007986 */ /* 0x0041e4000c101108 */
[----:B0-----:R-:W-:Y:S01]  /*2280*/  IMAD.MOV.U32 R4, RZ, RZ, R6 ;  /* 0x000000ffff047224 */ /* 0x001fe200078e0006 */
[----:B------:R-:W-:-:S07]  /*2290*/  MOV R5, R11 ;  /* 0x0000000b00057202 */ /* 0x000fce0000000f00 */
.L_x_25:
[----:B------:R-:W-:Y:S05]  /*22a0*/  BSYNC.RECONVERGENT B1 ;  /* 0x0000000000017941 */ /* 0x000fea0003800200 */
.L_x_24:
[----:B------:R-:W-:-:S13]  /*22b0*/  ISETP.NE.OR P0, PT, R0, RZ, P0 ;  /* 0x000000ff0000720c */ /* 0x000fda0000705670 */
[----:B------:R-:W-:Y:S05]  /*22c0*/  @!P0 EXIT ;  /* 0x000000000000894d */ /* 0x000fea0003800000 */
.L_x_20:
[----:B------:R-:W-:Y:S05]  /*22d0*/  BSYNC.RECONVERGENT B0 ;  /* 0x0000000000007941 */ /* 0x000fea0003800200 */
.L_x_19:
[----:B------:R-:W3:Y:S04]  /*22e0*/  LDG.E.U8 R7, desc[UR8][R2.64+-0x1] ;  /* 0xffffff0802077981 */ /* 0x000ee8000c1e1100 */
[----:B---3--:R0:W-:Y:S04]  /*22f0*/  STG.E.U8 desc[UR8][R4.64+-0x3], R7 ;  /* 0xfffffd0704007986 */ /* 0x0081e8000c101108 */
[----:B------:R-:W3:Y:S04]  /*2300*/  LDG.E.U8 R9, desc[UR8][R2.64] ;  /* 0x0000000802097981 */ /* 0x000ee8000c1e1100 */
[----:B---3--:R-:W-:Y:S04]  /*2310*/  STG.E.U8 desc[UR8][R4.64+-0x2], R9 ;  /* 0xfffffe0904007986 */ /* 0x008fe8000c101108 */
[----:B------:R-:W3:Y:S01]  /*2320*/  LDG.E.U8 R11, desc[UR8][R2.64+0x1] ;  /* 0x00000108020b7981 */ /* 0x000ee2000c1e1100 */
[----:B------:R-:W-:-:S05]  /*2330*/  VIADD R0, R0, 0x4 ;  /* 0x0000000400007836 */ /* 0x000fca0000000000 */
[----:B------:R-:W-:Y:S01]  /*2340*/  ISETP.NE.AND P0, PT, R0, RZ, PT ;  /* 0x000000ff0000720c */ /* 0x000fe20003f05270 */
[----:B---3--:R-:W-:Y:S04]  /*2350*/  STG.E.U8 desc[UR8][R4.64+-0x1], R11 ;  /* 0xffffff0b04007986 */ /* 0x008fe8000c101108 */
[----:B------:R3:W4:Y:S01]  /*2360*/  LDG.E.U8 R13, desc[UR8][R2.64+0x2] ;  /* 0x00000208020d7981 */ /* 0x000722000c1e1100 */
[----:B------:R-:W-:Y:S02]  /*2370*/  IADD3 R8, P1, PT, R2, 0x4, RZ ;  /* 0x0000000402087810 */ /* 0x000fe40007f3e0ff */
[----:B------:R-:W-:-:S03]  /*2380*/  IADD3 R6, P2, PT, R4, 0x4, RZ ;  /* 0x0000000404067810 */ /* 0x000fc60007f5e0ff */
[----:B-12---:R-:W-:Y:S01]  /*2390*/  IMAD.X R15, RZ, RZ, R3, P1 ;  /* 0x000000ffff0f7224 */ /* 0x006fe200008e0603 */
[----:B0-----:R-:W-:Y:S01]  /*23a0*/  IADD3.X R7, PT, PT, RZ, R5, RZ, P2, !PT ;  /* 0x00000005ff077210 */ /* 0x001fe200017fe4ff */
[----:B---3--:R-:W-:Y:S02]  /*23b0*/  IMAD.MOV.U32 R2, RZ, RZ, R8 ;  /* 0x000000ffff027224 */ /* 0x008fe400078e0008 */
[----:B------:R-:W-:Y:S01]  /*23c0*/  IMAD.MOV.U32 R3, RZ, RZ, R15 ;  /* 0x000000ffff037224 */ /* 0x000fe200078e000f */
[----:B----4-:R0:W-:Y:S02]  /*23d0*/  STG.E.U8 desc[UR8][R4.64], R13 ;  /* 0x0000000d04007986 */ /* 0x0101e4000c101108 */
[----:B0-----:R-:W-:Y:S01]  /*23e0*/  MOV R4, R6 ;  /* 0x0000000600047202 */ /* 0x001fe20000000f00 */
[----:B------:R-:W-:Y:S01]  /*23f0*/  IMAD.MOV.U32 R5, RZ, RZ, R7 ;  /* 0x000000ffff057224 */ /* 0x000fe200078e0007 */
[----:B------:R-:W-:Y:S06]  /*2400*/  @P0 BRA `(.L_x_19) ;  /* 0xfffffffc00b40947 */ /* 0x000fec000383ffff */
[----:B------:R-:W-:Y:S05]  /*2410*/  EXIT ;  /* 0x000000000000794d */ /* 0x000fea0003800000 */
.L_x_26:
[----:B------:R-:W-:-:S00]  /*2420*/  BRA `(.L_x_26) ;  /* 0xfffffffc00fc7947 */ /* 0x000fc0000383ffff */
[----:B------:R-:W-:-:S00]  /*2430*/  NOP ;  /* 0x0000000000007918 */ /* 0x000fc00000000000 */
        /* <DEDUP_REMOVED lines=12> */
.L_x_54:


//--------------------- .text.orteaf_copy_contiguous_to_strided_u8 --------------------------
	.section	.text.orteaf_copy_contiguous_to_strided_u8,"ax",@progbits
	.align	128
        .global         orteaf_copy_contiguous_to_strided_u8
        .type           orteaf_copy_contiguous_to_strided_u8,@function
        .size           orteaf_copy_contiguous_to_strided_u8,(.L_x_55 - orteaf_copy_contiguous_to_strided_u8)
        .other          orteaf_copy_contiguous_to_strided_u8,@"STO_CUDA_ENTRY STV_DEFAULT"
orteaf_copy_contiguous_to_strided_u8:
.text.orteaf_copy_contiguous_to_strided_u8:
        /* <DEDUP_REMOVED lines=16> */
.L_x_28:
        /* <DEDUP_REMOVED lines=59> */
[----:B------:R-:W-:Y:S01]  /*04b0*/  IMAD R9, RZ, RZ, -UR7 ;  /* 0x80000007ff097e24 */ /* 0x000fe2000f8e02ff */
[----:B------:R-:W-:Y:S01]  /*04c0*/  UP2UR UR5, UPR, URZ, 0x10 ;  /* 0x00000010ff057883 */ /* 0x000fe20008000000 */
[----:B------:R-:W-:Y:S01]  /*04d0*/  ISETP.NE.U32.AND P2, PT, RZ, UR7, PT ;  /* 0x00000007ff007c0c */ /* 0x000fe2000bf45070 */
[----:B------:R-:W-:Y:S02]  /*04e0*/  UISETP.EQ.AND UP4, UPT, UR9, -0x4, UPT ;  /* 0xfffffffc0900788c */ /* 0x000fe4000bf82270 */
[----:B------:R-:W-:Y:S02]  /*04f0*/  UP2UR UR6, UPR, URZ, 0x20 ;  /* 0x00000020ff067883 */ /* 0x000fe40008000000 */
[----:B------:R-:W-:Y:S02]  /*0500*/  UISETP.EQ.AND UP5, UPT, UR9, URZ, UPT ;  /* 0x000000ff0900728c */ /* 0x000fe4000bfa2270 */
[----:B------:R-:W1:Y:S01]  /*0510*/  @UP6 LDCU UR8, c[0x0][0x3a0] ;  /* 0x00007400ff0867ac */ /* 0x000e620008000800 */
[----:B------:R-:W-:Y:S01]  /*0520*/  UISETP.EQ.AND UP6, UPT, UR9, -0x40, UPT ;  /* 0xffffffc00900788c */ /* 0x000fe2000bfc2270 */
[----:B0-----:R-:W0:Y:S10]  /*0530*/  MUFU.RCP R5, R5 ;  /* 0x0000000500057308 */ /* 0x001e340000001000 */
        /* <DEDUP_REMOVED lines=32> */
[----:B------:R-:W-:-:S11]  /*0740*/  UISETP.EQ.AND UP6, UPT, UR9, -0x24, UPT ;  /* 0xffffffdc0900788c */ /* 0x000fd6000bfc2270 */
[----:B0-----:R-:W0:Y:S01]  /*0750*/  @UP6 LDCU UR8, c[0x0][0x3c0] ;  /* 0x00007800ff0867ac */ /* 0x001e220008000800 */
        /* <DEDUP_REMOVED lines=14> */
[----:B------:R-:W-:Y:S01]  /*0840*/  UISETP.EQ.AND UP6, UPT, UR9, 0x4, UPT ;  /* 0x000000040900788c */ /* 0x000fe2000bfc2270 */
[----:B0-----:R-:W0:Y:S02]  /*0850*/  @UP4 LDCU UR8, c[0x0][0x3e0] ;  /* 0x00007c00ff0847ac */ /* 0x001e240008000800 */
[----:B0-----:R-:W0:Y:S01]  /*0860*/  @UP5 LDCU UR8, c[0x0][0x3e4] ;  /* 0x00007c80ff0857ac */ /* 0x001e220008000800 */
[----:B------:R-:W-:-:S07]  /*0870*/  UISETP.NE.AND UP4, UPT, UR5, URZ, UPT ;  /* 0x000000ff0500728c */ /* 0x000fce000bf85270 */
        /* <DEDUP_REMOVED lines=15> */
.L_x_27:
        /* <DEDUP_REMOVED lines=33> */
.L_x_33:
        /* <DEDUP_REMOVED lines=43> */
.L_x_32:
[----:B------:R-:W-:Y:S05]  /*0e30*/  BRA.U !UP1, `(.L_x_31) ;  /* 0x0000000109f87547 */ /* 0x000fea000b800000 */
[----:B------:R-:W-:Y:S02]  /*0e40*/  UISETP.GE.U32.AND UP0, UPT, UR6, 0x8, UPT ;  /* 0x000000080600788c */ /* 0x000fe4000bf06070 */
[----:B------:R-:W-:-:S04]  /*0e50*/  ULOP3.LUT UR5, UR4, 0x7, URZ, 0xc0, !UPT ;  /* 0x0000000704057892 */ /* 0x000fc8000f8ec0ff */
[----:B------:R-:W-:-:S03]  /*0e60*/  UISETP.NE.AND UP1, UPT, UR5, URZ, UPT ;  /* 0x000000ff0500728c */ /* 0x000fc6000bf25270 */
[----:B------:R-:W-:Y:S08]  /*0e70*/  BRA.U !UP0, `(.L_x_34) ;  /* 0x00000001084c7547 */ /* 0x000ff0000b800000 */
[----:B-1----:R-:W-:-:S05]  /*0e80*/  IMAD.WIDE.U32 R16, R13, 0x8, R4 ;  /* 0x000000080d107825 */ /* 0x002fca00078e0004 */
[----:B------:R-:W2:Y:S01]  /*0e90*/  LDG.E.64 R18, desc[UR8][R16.64] ;  /* 0x0000000810127981 */ /* 0x000ea2000c1e1b00 */
[----:B------:R-:W-:-:S05]  /*0ea0*/  IMAD.WIDE.U32 R14, R13, 0x8, R6 ;  /* 0x000000080d0e7825 */ /* 0x000fca00078e0006 */
        /* <DEDUP_REMOVED lines=16> */
.L_x_34:
        /* <DEDUP_REMOVED lines=16> */
.L_x_35:
[----:B------:R-:W-:Y:S05]  /*10b0*/  BRA.U !UP1, `(.L_x_31) ;  /* 0x0000000109587547 */ /* 0x000fea000b800000 */
[----:B------:R-:W3:Y:S01]  /*10c0*/  LDCU.64 UR6, c[0x0][0x380] ;  /* 0x00007000ff0677ac */ /* 0x000ee20008000a00 */
[----:B------:R-:W-:Y:S02]  /*10d0*/  IMAD.MOV.U32 R8, RZ, RZ, R2 ;  /* 0x000000ffff087224 */ /* 0x000fe400078e0002 */
[----:B0-----:R-:W-:Y:S01]  /*10e0*/  IMAD.WIDE.U32 R6, R13, 0x8, R10 ;  /* 0x000000080d067825 */ /* 0x001fe200078e000a */
[----:B------:R-:W-:-:S03]  /*10f0*/  UIADD3 UR4, UPT, UPT, -UR4, URZ, URZ ;  /* 0x000000ff04047290 */ /* 0x000fc6000fffe1ff */
[----:B------:R-:W-:-:S03]  /*1100*/  IMAD.WIDE.U32 R4, R13, 0x8, R8 ;  /* 0x000000080d047825 */ /* 0x000fc600078e0008 */
[----:B------:R-:W-:-:S04]  /*1110*/  IADD3 R12, P0, PT, R4, UR12, RZ ;  /* 0x0000000c040c7c10 */ /* 0x000fc8000ff1e0ff */
[----:B--2---:R-:W-:Y:S02]  /*1120*/  IADD3.X R15, PT, PT, R5, UR13, RZ, P0, !PT ;  /* 0x0000000d050f7c10 */ /* 0x004fe400087fe4ff */
[----:B---3--:R-:W-:-:S04]  /*1130*/  IADD3 R0, P1, PT, R6, UR6, RZ ;  /* 0x0000000606007c10 */ /* 0x008fc8000ff3e0ff */
[----:B------:R-:W-:-:S09]  /*1140*/  IADD3.X R13, PT, PT, R7, UR7, RZ, P1, !PT ;  /* 0x00000007070d7c10 */ /* 0x000fd20008ffe4ff */
.L_x_36:
        /* <DEDUP_REMOVED lines=13> */
.L_x_31:
[----:B------:R-:W-:-:S06]  /*1220*/  ULOP3.LUT UR4, UR10, 0xfffffff8, URZ, 0xc0, !UPT ;  /* 0xfffffff80a047892 */ /* 0x000fcc000f8ec0ff */
[----:B------:R-:W-:Y:S01]  /*1230*/  MOV R13, UR4 ;  /* 0x00000004000d7c02 */ /* 0x000fe20008000f00 */
[----:B------:R-:W-:Y:S06]  /*1240*/  BRA `(.L_x_37) ;  /* 0x0000000800087947 */ /* 0x000fec0003800000 */
.L_x_30:
        /* <DEDUP_REMOVED lines=21> */
.L_x_40:
        /* <DEDUP_REMOVED lines=43> */
.L_x_39:
[----:B------:R-:W-:Y:S05]  /*1650*/  BRA.U !UP1, `(.L_x_38) ;  /* 0x0000000109fc7547 */ /* 0x000fea000b800000 */
[----:B------:R-:W-:Y:S02]  /*1660*/  UISETP.GE.U32.AND UP0, UPT, UR6, 0x8, UPT ;  /* 0x000000080600788c */ /* 0x000fe4000bf06070 */
[----:B------:R-:W-:-:S04]  /*1670*/  ULOP3.LUT UR5, UR4, 0x7, URZ, 0xc0, !UPT ;  /* 0x0000000704057892 */ /* 0x000fc8000f8ec0ff */
[----:B------:R-:W-:-:S03]  /*1680*/  UISETP.NE.AND UP1, UPT, UR5, URZ, UPT ;  /* 0x000000ff0500728c */ /* 0x000fc6000bf25270 */
[----:B------:R-:W-:Y:S08]  /*1690*/  BRA.U !UP0, `(.L_x_41) ;  /* 0x00000001084c7547 */ /* 0x000ff0000b800000 */
[----:B-1----:R-:W-:-:S05]  /*16a0*/  IMAD.WIDE.U32 R16, R13, 0x4, R4 ;  /* 0x000000040d107825 */ /* 0x002fca00078e0004 */
[----:B------:R-:W2:Y:S01]  /*16b0*/  LDG.E R19, desc[UR8][R16.64] ;  /* 0x0000000810137981 */ /* 0x000ea2000c1e1900 */
[----:B------:R-:W-:-:S05]  /*16c0*/  IMAD.WIDE.U32 R14, R13, 0x4, R6 ;  /* 0x000000040d0e7825 */ /* 0x000fca00078e0006 */
        /* <DEDUP_REMOVED lines=16> */
.L_x_41:
[----:B------:R-:W-:Y:S05]  /*17d0*/  BRA.U !UP1, `(.L_x_38) ;  /* 0x00000001099c7547 */ /* 0x000fea000b800000 */
[----:B------:R-:W-:Y:S02]  /*17e0*/  UISETP.GE.U32.AND UP0, UPT, UR5, 0x4, UPT ;  /* 0x000000040500788c */ /* 0x000fe4000bf06070 */
[----:B------:R-:W-:-:S04]  /*17f0*/  ULOP3.LUT UR4, UR4, 0x3, URZ, 0xc0, !UPT ;  /* 0x0000000304047892 */ /* 0x000fc8000f8ec0ff */
[----:B------:R-:W-:-:S03]  /*1800*/  UISETP.NE.AND UP1, UPT, UR4, URZ, UPT ;  /* 0x000000ff0400728c */ /* 0x000fc6000bf25270 */
[----:B------:R-:W-:Y:S08]  /*1810*/  BRA.U !UP0, `(.L_x_42) ;  /* 0x00000001082c7547 */ /* 0x000ff0000b800000 */
[----:B------:R-:W-:-:S05]  /*1820*/  IMAD.WIDE.U32 R4, R13, 0x4, R4 ;  /* 0x000000040d047825 */ /* 0x000fca00078e0004 */
[----:B--2---:R-:W2:Y:S01]  /*1830*/  LDG.E R15, desc[UR8][R4.64] ;  /* 0x00000008040f7981 */ /* 0x004ea2000c1e1900 */
[----:B------:R-:W-:-:S05]  /*1840*/  IMAD.WIDE.U32 R6, R13, 0x4, R6 ;  /* 0x000000040d067825 */ /* 0x000fca00078e0006 */
[----:B--2---:R0:W-:Y:S04]  /*1850*/  STG.E desc[UR8][R6.64], R15 ;  /* 0x0000000f06007986 */ /* 0x0041e8000c101908 */
[----:B-1----:R-:W2:Y:S04]  /*1860*/  LDG.E R17, desc[UR8][R4.64+0x4] ;  /* 0x0000040804117981 */ /* 0x002ea8000c1e1900 */
[----:B--2---:R0:W-:Y:S04]  /*1870*/  STG.E desc[UR8][R6.64+0x4], R17 ;  /* 0x0000041106007986 */ /* 0x0041e8000c101908 */
[----:B------:R-:W2:Y:S04]  /*1880*/  LDG.E R19, desc[UR8][R4.64+0x8] ;  /* 0x0000080804137981 */ /* 0x000ea8000c1e1900 */
[----:B--2---:R0:W-:Y:S04]  /*1890*/  STG.E desc[UR8][R6.64+0x8], R19 ;  /* 0x0000081306007986 */ /* 0x0041e8000c101908 */
[----:B------:R-:W2:Y:S01]  /*18a0*/  LDG.E R21, desc[UR8][R4.64+0xc] ;  /* 0x00000c0804157981 */ /* 0x000ea2000c1e1900 */
[----:B------:R-:W-:-:S03]  /*18b0*/  IADD3 R13, PT, PT, R13, 0x4, RZ ;  /* 0x000000040d0d7810 */ /* 0x000fc60007ffe0ff */
[----:B--2---:R0:W-:Y:S04]  /*18c0*/  STG.E desc[UR8][R6.64+0xc], R21 ;  /* 0x00000c1506007986 */ /* 0x0041e8000c101908 */
.L_x_42:
[----:B------:R-:W-:Y:S05]  /*18d0*/  BRA.U !UP1, `(.L_x_38) ;  /* 0x00000001095c7547 */ /* 0x000fea000b800000 */
[----:B------:R-:W3:Y:S01]  /*18e0*/  LDCU.64 UR6, c[0x0][0x380] ;  /* 0x00007000ff0677ac */ /* 0x000ee20008000a00 */
[----:B------:R-:W-:Y:S02]  /*18f0*/  IMAD.MOV.U32 R4, RZ, RZ, R2 ;  /* 0x000000ffff047224 */ /* 0x000fe400078e0002 */
[----:B------:R-:W-:Y:S01]  /*1900*/  IMAD.MOV.U32 R5, RZ, RZ, R9 ;  /* 0x000000ffff057224 */ /* 0x000fe200078e0009 */
[----:B------:R-:W-:Y:S01]  /*1910*/  UIADD3 UR4, UPT, UPT, -UR4, URZ, URZ ;  /* 0x000000ff04047290 */ /* 0x000fe2000fffe1ff */
[----:B0-----:R-:W-:-:S04]  /*1920*/  IMAD.WIDE.U32 R6, R13, 0x4, R10 ;  /* 0x000000040d067825 */ /* 0x001fc800078e000a */
[----:B------:R-:W-:Y:S01]  /*1930*/  IMAD.WIDE.U32 R4, R13, 0x4, R4 ;  /* 0x000000040d047825 */ /* 0x000fe200078e0004 */
[----:B---3--:R-:W-:Y:S02]  /*1940*/  IADD3 R0, P1, PT, R6, UR6, RZ ;  /* 0x0000000606007c10 */ /* 0x008fe4000ff3e0ff */
[----:B------:R-:W-:Y:S02]  /*1950*/  IADD3 R6, P0, PT, R4, UR12, RZ ;  /* 0x0000000c04067c10 */ /* 0x000fe4000ff1e0ff */
[----:B------:R-:W-:Y:S02]  /*1960*/  IADD3.X R13, PT, PT, R7, UR7, RZ, P1, !PT ;  /* 0x00000007070d7c10 */ /* 0x000fe40008ffe4ff */
[----:B--2---:R-:W-:-:S09]  /*1970*/  IADD3.X R15, PT, PT, R5, UR13, RZ, P0, !PT ;  /* 0x0000000d050f7c10 */ /* 0x004fd200087fe4ff */
.L_x_43:
        /* <DEDUP_REMOVED lines=13> */
.L_x_38:
[----:B------:R-:W-:-:S06]  /*1a50*/  ULOP3.LUT UR4, UR10, 0xfffffffc, URZ, 0xc0, !UPT ;  /* 0xfffffffc0a047892 */ /* 0x000fcc000f8ec0ff */
[----:B------:R-:W-:-:S07]  /*1a60*/  MOV R13, UR4 ;  /* 0x00000004000d7c02 */ /* 0x000fce0008000f00 */
.L_x_37:
[----:B------:R-:W-:Y:S05]  /*1a70*/  BSYNC.RECONVERGENT B0 ;  /* 0x0000000000007941 */ /* 0x000fea0003800200 */
.L_x_29:
[----:B------:R-:W-:-:S13]  /*1a80*/  ISETP.GE.U32.AND P0, PT, R13, UR10, PT ;  /* 0x0000000a0d007c0c */ /* 0x000fda000bf06070 */
[----:B------:R-:W-:Y:S05]  /*1a90*/  @P0 EXIT ;  /* 0x000000000000094d */ /* 0x000fea0003800000 */
[----:B------:R-:W-:Y:S02]  /*1aa0*/  ULOP3.LUT UP0, UR4, UR10, 0x3, URZ, 0xc0, !UPT ;  /* 0x000000030a047892 */ /* 0x000fe4000f80c0ff */
[----:B------:R-:W-:-:S05]  /*1ab0*/  VIADD R0, R13, -UR10 ;  /* 0x8000000a0d007c36 */ /* 0x000fca0008000000 */
[----:B------:R-:W-:Y:S02]  /*1ac0*/  ISETP.GT.U32.AND P0, PT, R0, -0x4, PT ;  /* 0xfffffffc0000780c */ /* 0x000fe40003f04070 */
[----:B------:R-:W-:Y:S11]  /*1ad0*/  BRA.U !UP0, `(.L_x_44) ;  /* 0x0000000108507547 */ /* 0x000ff6000b800000 */
[----:B------:R-:W4:Y:S01]  /*1ae0*/  LDCU.64 UR6, c[0x0][0x380] ;  /* 0x00007000ff0677ac */ /* 0x000f220008000a00 */
[----:B0--3--:R-:W-:Y:S01]  /*1af0*/  IADD3 R6, P1, P2, R2, UR12, R13 ;  /* 0x0000000c02067c10 */ /* 0x009fe2000fa3e00d */
[----:B------:R-:W-:-:S03]  /*1b00*/  UIADD3 UR5, UPT, UPT, -UR4, URZ, URZ ;  /* 0x000000ff04057290 */ /* 0x000fc6000fffe1ff */
[----:B-1----:R-:W-:Y:S02]  /*1b10*/  IADD3.X R17, PT, PT, R9, UR13, RZ, P1, P2 ;  /* 0x0000000d09117c10 */ /* 0x002fe40008fe44ff */
[----:B----4-:R-:W-:Y:S01]  /*1b20*/  IADD3 R0, P3, P4, R10, UR6, R13 ;  /* 0x000000060a007c10 */ /* 0x010fe2000fc7e00d */
[----:B------:R-:W-:-:S03]  /*1b30*/  VIADD R13, R13, UR4 ;  /* 0x000000040d0d7c36 */ /* 0x000fc60008000000 */
[----:B--2---:R-:W-:-:S09]  /*1b40*/  IADD3.X R15, PT, PT, R11, UR7, RZ, P3, P4 ;  /* 0x000000070b0f7c10 */ /* 0x004fd20009fe84ff */
.L_x_45:
        /* <DEDUP_REMOVED lines=13> */
.L_x_44:
[----:B------:R-:W-:Y:S05]  /*1c20*/  @P0 EXIT ;  /* 0x000000000000094d */ /* 0x000fea0003800000 */
[----:B------:R-:W5:Y:S01]  /*1c30*/  LDCU.64 UR4, c[0x0][0x380] ;  /* 0x00007000ff0477ac */ /* 0x000f620008000a00 */
[----:B------:R-:W-:Y:S01]  /*1c40*/  IADD3 R0, PT, PT, R13, -UR10, RZ ;  /* 0x8000000a0d007c10 */ /* 0x000fe2000fffe0ff */
[----:B------:R-:W-:Y:S01]  /*1c50*/  BSSY.RECONVERGENT B0, `(.L_x_46) ;  /* 0x000005e000007945 */ /* 0x000fe20003800200 */
[----:B------:R-:W-:-:S04]  /*1c60*/  IADD3 R2, P2, P3, R2, UR12, R13 ;  /* 0x0000000c02027c10 */ /* 0x000fc8000fb5e00d */
[----:B------:R-:W-:Y:S02]  /*1c70*/  IADD3.X R8, PT, PT, R9, UR13, RZ, P2, P3 ;  /* 0x0000000d09087c10 */ /* 0x000fe400097e64ff */
[----:B0--34-:R-:W-:-:S05]  /*1c80*/  IADD3 R4, P2, PT, R2, 0x3, RZ ;  /* 0x0000000302047810 */ /* 0x019fca0007f5e0ff */
[----:B------:R-:W-:Y:S01]  /*1c90*/  IMAD.X R5, RZ, RZ, R8, P2 ;  /* 0x000000ffff057224 */ /* 0x000fe200010e0608 */
[----:B-----5:R-:W-:-:S04]  /*1ca0*/  IADD3 R3, P0, P1, R10, UR4, R13 ;  /* 0x000000040a037c10 */ /* 0x020fc8000f91e00d */
[----:B------:R-:W-:Y:S02]  /*1cb0*/  IADD3.X R10, PT, PT, R11, UR5, RZ, P0, P1 ;  /* 0x000000050b0a7c10 */ /* 0x000fe400087e24ff */
[----:B------:R-:W-:Y:S02]  /*1cc0*/  ISETP.GE.AND P0, PT, R0, RZ, PT ;  /* 0x000000ff0000720c */ /* 0x000fe40003f06270 */
[----:B------:R-:W-:-:S05]  /*1cd0*/  IADD3 R2, P1, PT, R3, 0x1, RZ ;  /* 0x0000000103027810 */ /* 0x000fca0007f3e0ff */
[----:B------:R-:W-:-:S06]  /*1ce0*/  IMAD.X R3, RZ, RZ, R10, P1 ;  /* 0x000000ffff037224 */ /* 0x000fcc00008e060a */
[----:B------:R-:W-:Y:S05]  /*1cf0*/  @P0 BRA `(.L_x_47) ;  /* 0x00000004004c0947 */ /* 0x000fea0003800000 */
[----:B------:R-:W-:Y:S01]  /*1d00*/  IADD3 R6, PT, PT, -R0, RZ, RZ ;  /* 0x000000ff00067210 */ /* 0x000fe20007ffe1ff */
[----:B------:R-:W-:Y:S01]  /*1d10*/  BSSY.RECONVERGENT B1, `(.L_x_48) ;  /* 0x0000030000017945 */ /* 0x000fe20003800200 */
[----:B------:R-:W-:Y:S02]  /*1d20*/  PLOP3.LUT P0, PT, PT, PT, PT, 0x80, 0x8 ;  /* 0x000000000008781c */ /* 0x000fe40003f0f070 */
[----:B------:R-:W-:-:S13]  /*1d30*/  ISETP.GT.AND P1, PT, R6, 0xc, PT ;  /* 0x0000000c0600780c */ /* 0x000fda0003f24270 */
[----:B------:R-:W-:Y:S05]  /*1d40*/  @!P1 BRA `(.L_x_49) ;  /* 0x0000000000b09947 */ /* 0x000fea0003800000 */
[----:B------:R-:W-:-:S13]  /*1d50*/  PLOP3.LUT P0, PT, PT, PT, PT, 0x8, 0x80 ;  /* 0x000000000080781c */ /* 0x000fda0003f0e170 */
.L_x_50:
        /* <DEDUP_REMOVED lines=8> */
[----:B--2---:R-:W2:Y:S04]  /*1de0*/  LDG.E.U8 R15, desc[UR8][R2.64+0x3] ;  /* 0x00000308020f7981 */ /* 0x004ea8000c1e1100 */
[----:B--2---:R2:W-:Y:S04]  /*1df0*/  STG.E.U8 desc[UR8][R4.64+0x1], R15 ;  /* 0x0000010f04007986 */ /* 0x0045e8000c101108 */
[----:B-1----:R-:W3:Y:S04]  /*1e00*/  LDG.E.U8 R17, desc[UR8][R2.64+0x4] ;  /* 0x0000040802117981 */ /* 0x002ee8000c1e1100 */
[----:B---3--:R1:W-:Y:S04]  /*1e10*/  STG.E.U8 desc[UR8][R4.64+0x2], R17 ;  /* 0x0000021104007986 */ /* 0x0083e8000c101108 */
        /* <DEDUP_REMOVED lines=8> */
[----:B--2---:R-:W2:Y:S04]  /*1ea0*/  LDG.E.U8 R15, desc[UR8][R2.64+0x9] ;  /* 0x00000908020f7981 */ /* 0x004ea8000c1e1100 */
[----:B--2---:R2:W-:Y:S04]  /*1eb0*/  STG.E.U8 desc[UR8][R4.64+0x7], R15 ;  /* 0x0000070f04007986 */ /* 0x0045e8000c101108 */
[----:B-1----:R-:W3:Y:S04]  /*1ec0*/  LDG.E.U8 R17, desc[UR8][R2.64+0xa] ;  /* 0x00000a0802117981 */ /* 0x002ee8000c1e1100 */
[----:B---3--:R-:W-:Y:S04]  /*1ed0*/  STG.E.U8 desc[UR8][R4.64+0x8], R17 ;  /* 0x0000081104007986 */ /* 0x008fe8000c101108 */
[----:B0-----:R-:W3:Y:S04]  /*1ee0*/  LDG.E.U8 R7, desc[UR8][R2.64+0xb] ;  /* 0x00000b0802077981 */ /* 0x001ee8000c1e1100 */
[----:B---3--:R0:W-:Y:S04]  /*1ef0*/  STG.E.U8 desc[UR8][R4.64+0x9], R7 ;  /* 0x0000090704007986 */ /* 0x0081e8000c101108 */
[----:B------:R-:W3:Y:S04]  /*1f00*/  LDG.E.U8 R9, desc[UR8][R2.64+0xc] ;  /* 0x00000c0802097981 */ /* 0x000ee8000c1e1100 */
[----:B---3--:R-:W-:Y:S04]  /*1f10*/  STG.E.U8 desc[UR8][R4.64+0xa], R9 ;  /* 0x00000a0904007986 */ /* 0x008fe8000c101108 */
[----:B----4-:R-:W3:Y:S01]  /*1f20*/  LDG.E.U8 R11, desc[UR8][R2.64+0xd] ;  /* 0x00000d08020b7981 */ /* 0x010ee2000c1e1100 */
[----:B------:R-:W-:-:S05]  /*1f30*/  VIADD R0, R0, 0x10 ;  /* 0x0000001000007836 */ /* 0x000fca0000000000 */
[----:B------:R-:W-:Y:S01]  /*1f40*/  ISETP.GE.AND P1, PT, R0, -0xc, PT ;  /* 0xfffffff40000780c */ /* 0x000fe20003f26270 */
[----:B---3--:R-:W-:Y:S04]  /*1f50*/  STG.E.U8 desc[UR8][R4.64+0xb], R11 ;  /* 0x00000b0b04007986 */ /* 0x008fe8000c101108 */
[----:B-----5:R1:W3:Y:S01]  /*1f60*/  LDG.E.U8 R13, desc[UR8][R2.64+0xe] ;  /* 0x00000e08020d7981 */ /* 0x0202e2000c1e1100 */
[----:B------:R-:W-:Y:S02]  /*1f70*/  IADD3 R8, P2, PT, R2, 0x10, RZ ;  /* 0x0000001002087810 */ /* 0x000fe40007f5e0ff */
[----:B------:R-:W-:-:S03]  /*1f80*/  IADD3 R6, P3, PT, R4, 0x10, RZ ;  /* 0x0000001004067810 */ /* 0x000fc60007f7e0ff */
[----:B--2---:R-:W-:Y:S01]  /*1f90*/  IMAD.X R15, RZ, RZ, R3, P2 ;  /* 0x000000ffff0f7224 */ /* 0x004fe200010e0603 */
[----:B0-----:R-:W-:Y:S01]  /*1fa0*/  IADD3.X R7, PT, PT, RZ, R5, RZ, P3, !PT ;  /* 0x00000005ff077210 */ /* 0x001fe20001ffe4ff */
[----:B-1----:R-:W-:Y:S02]  /*1fb0*/  IMAD.MOV.U32 R2, RZ, RZ, R8 ;  /* 0x000000ffff027224 */ /* 0x002fe400078e0008 */
[----:B------:R-:W-:Y:S01]  /*1fc0*/  IMAD.MOV.U32 R3, RZ, RZ, R15 ;  /* 0x000000ffff037224 */ /* 0x000fe200078e000f */
[----:B---3--:R0:W-:Y:S02]  /*1fd0*/  STG.E.U8 desc[UR8][R4.64+0xc], R13 ;  /* 0x00000c0d04007986 */ /* 0x0081e4000c101108 */
[----:B0-----:R-:W-:Y:S01]  /*1fe0*/  MOV R4, R6 ;  /* 0x0000000600047202 */ /* 0x001fe20000000f00 */
[----:B------:R-:W-:Y:S01]  /*1ff0*/  IMAD.MOV.U32 R5, RZ, RZ, R7 ;  /* 0x000000ffff057224 */ /* 0x000fe200078e0007 */
[----:B------:R-:W-:Y:S06]  /*2000*/  @!P1 BRA `(.L_x_50) ;  /* 0xfffffffc00549947 */ /* 0x000fec000383ffff */
.L_x_49:
[----:B------:R-:W-:Y:S05]  /*2010*/  BSYNC.RECONVERGENT B1 ;  /* 0x0000000000017941 */ /* 0x000fea0003800200 */
.L_x_48:
        /* <DEDUP_REMOVED lines=12> */
[----:B--2---:R-:W2:Y:S04]  /*20e0*/  LDG.E.U8 R15, desc[UR8][R2.64+0x3] ;  /* 0x00000308020f7981 */ /* 0x004ea8000c1e1100 */
[----:B--2---:R-:W-:Y:S04]  /*20f0*/  STG.E.U8 desc[UR8][R4.64+0x1], R15 ;  /* 0x0000010f04007986 */ /* 0x004fe8000c101108 */
[----:B-1----:R-:W2:Y:S04]  /*2100*/  LDG.E.U8 R17, desc[UR8][R2.64+0x4] ;  /* 0x0000040802117981 */ /* 0x002ea8000c1e1100 */
        /* <DEDUP_REMOVED lines=15> */
.L_x_52:
[----:B------:R-:W-:Y:S05]  /*2200*/  BSYNC.RECONVERGENT B1 ;  /* 0x0000000000017941 */ /* 0x000fea0003800200 */
.L_x_51:
[----:B------:R-:W-:-:S13]  /*2210*/  ISETP.NE.OR P0, PT, R0, RZ, P0 ;  /* 0x000000ff0000720c */ /* 0x000fda0000705670 */
[----:B------:R-:W-:Y:S05]  /*2220*/  @!P0 EXIT ;  /* 0x000000000000894d */ /* 0x000fea0003800000 */
.L_x_47:
[----:B------:R-:W-:Y:S05]  /*2230*/  BSYNC.RECONVERGENT B0 ;  /* 0x0000000000007941 */ /* 0x000fea0003800200 */
.L_x_46:
        /* <DEDUP_REMOVED lines=11> */
[----:B--2---:R-:W-:Y:S01]  /*22f0*/  IMAD.X R15, RZ, RZ, R3, P1 ;  /* 0x000000ffff0f7224 */ /* 0x004fe200008e0603 */
        /* <DEDUP_REMOVED lines=8> */
.L_x_53:
        /* <DEDUP_REMOVED lines=16> */
.L_x_55:


//--------------------- .nv.shared.reserved.0     --------------------------
	.section	.nv.shared.reserved.0,"aw",@nobits
	.weak		__nv_reservedSMEM_offset_0_alias
	.size		__nv_reservedSMEM_offset_0_alias, 0, 64
	.other		__nv_reservedSMEM_offset_0_alias,@"STO_CUDA_RESERVED_SHARED STV_DEFAULT"
__nv_reservedSMEM_offset_0_alias:
	.zero		0
	.zero		64


//--------------------- .nv.constant0.orteaf_copy_strided_to_contiguous_u8 --------------------------
	.section	.nv.constant0.orteaf_copy_strided_to_contiguous_u8,"a",@progbits
	.sectionflags	@""
	.align	4
.nv.constant0.orteaf_copy_strided_to_contiguous_u8:
	.zero		1028


//--------------------- .nv.constant0.orteaf_copy_contiguous_to_strided_u8 --------------------------
	.section	.nv.constant0.orteaf_copy_contiguous_to_strided_u8,"a",@progbits
	.sectionflags	@""
	.align	4
.nv.constant0.orteaf_copy_contiguous_to_strided_u8:
	.zero		1028


//--------------------- SYMBOLS --------------------------

	.type		.nv.reservedSmem.offset0,@object
	.size		.nv.reservedSmem.offset0,0x4
